// auto-generated by cutlass_sweep.epilogue — config: {"arch": "sm_90", "cluster_m": 2, "cluster_n": 1, "dtype": "fp16", "fusion": "relu", "tile_k": 64, "tile_m": 128, "tile_n": 64}
#include "cutlass/cutlass.h"
#include "cutlass/gemm/collective/collective_builder.hpp"
#include "cutlass/gemm/device/gemm_universal_adapter.h"
#include "cutlass/gemm/kernel/gemm_universal.hpp"
#include "cutlass/epilogue/collective/collective_builder.hpp"
#include "cutlass/epilogue/fusion/operations.hpp"
#include "cutlass/epilogue/thread/activation.h"

using Elem = cutlass::half_t;
using Acc  = float;
using TileShape    = cute::Shape<cute::_128, cute::_64, cute::_64>;
using ClusterShape = cute::Shape<cute::_2, cute::_1, cute::_1>;
using FusionOp     = cutlass::epilogue::fusion::LinCombEltAct<cutlass::epilogue::thread::ReLU, Elem, Acc>;

using CollectiveEpilogue = typename cutlass::epilogue::collective::CollectiveBuilder<
    cutlass::arch::Sm90, cutlass::arch::OpClassTensorOp,
    TileShape, ClusterShape,
    cutlass::epilogue::collective::EpilogueTileAuto,
    Acc, Acc,
    Elem, cutlass::layout::RowMajor, 128 / cutlass::sizeof_bits<Elem>::value,
    Elem, cutlass::layout::RowMajor, 128 / cutlass::sizeof_bits<Elem>::value,
    cutlass::epilogue::TmaWarpSpecializedCooperative,
    FusionOp
  >::CollectiveOp;

using CollectiveMainloop = typename cutlass::gemm::collective::CollectiveBuilder<
    cutlass::arch::Sm90, cutlass::arch::OpClassTensorOp,
    Elem, cutlass::layout::RowMajor, 128 / cutlass::sizeof_bits<Elem>::value,
    Elem, cutlass::layout::ColumnMajor, 128 / cutlass::sizeof_bits<Elem>::value,
    Acc,
    TileShape, ClusterShape,
    cutlass::gemm::collective::StageCountAutoCarveout<
        static_cast<int>(sizeof(typename CollectiveEpilogue::SharedStorage))>,
    cutlass::gemm::KernelTmaWarpSpecializedCooperative
  >::CollectiveOp;

using GemmKernel = cutlass::gemm::kernel::GemmUniversal<
    cute::Shape<int,int,int,int>, CollectiveMainloop, CollectiveEpilogue>;
using Gemm = cutlass::gemm::device::GemmUniversalAdapter<GemmKernel>;

auto* _anchor = &cutlass::device_kernel<GemmKernel>;


// ===== COMPILED SASS (sm_90a) =====

	.target	sm_90a

	.elftype	@"ET_EXEC"


//--------------------- .note.nv.tkinfo           --------------------------
	.section	.note.nv.tkinfo,"",@"SHT_NOTE"
	.sectionflags	@"SHF_NOTE_NV_TKINFO"
	.tkinfo
        /*0018*/ 	.word	0x00000002
        /*0030*/ 	.string	""
        /*0030*/ 	.string	"ptxas"
        /*0030*/ 	.string	"Cuda compilation tools, release 13.0, V13.0.88"
        /*0030*/ 	.string	"Build cuda_13.0.r13.0/compiler.36424714_0"
        /*0030*/ 	.string	"-arch sm_90a -m 64 "



//--------------------- .note.nv.cuinfo           --------------------------
	.section	.note.nv.cuinfo,"",@"SHT_NOTE"
	.sectionflags	@"SHF_NOTE_NV_CUINFO"
        /*0018*/ 	.short	0x0002
        /*001a*/ 	.short	0x005a
        /*001c*/ 	.short	0x0082
	.zero		2


//--------------------- .nv.info                  --------------------------
	.section	.nv.info,"",@"SHT_CUDA_INFO"
	.align	4


	//----- nvinfo : EIATTR_REGCOUNT
	.align		4
        /*0000*/ 	.byte	0x04, 0x2f
        /*0002*/ 	.short	(.L_18 - .L_17)
	.align		4
.L_17:
        /*0004*/ 	.word	index@(_ZN7cutlass13device_kernelINS_4gemm6kernel13GemmUniversalIN4cute5tupleIJiiiiEEENS1_10collective13CollectiveMmaINS1_34MainloopSm90TmaGmmaWarpSpecializedILi8ENS5_IJNS4_1CILi2EEENSA_ILi1EEESC_EEENS1_35KernelTmaWarpSpecializedCooperativeEEENS5_IJNSA_ILi128EEENSA_ILi64EEESH_EEENS_6half_tENS5_IJlSC_lEEESJ_SK_NS4_8TiledMMAINS4_8MMA_AtomIJNS4_4SM904GMMA25MMA_64x64x16_F32F16F16_SSILNSO_5MajorE0ELSQ_0ELNSO_7ScaleInE1ELSR_1EEEEEENS4_6LayoutISD_NS5_IJSC_NSA_ILi0EEESV_EEEEENS5_IJNS4_10UnderscoreESY_SY_EEEEENS4_13SM90_TMA_LOADENS4_14ComposedLayoutINS4_7SwizzleILi3ELi4ELi3EEENS4_18smem_ptr_flag_bitsILi16EEENSU_INS5_IJNSA_ILi8EEESH_EEENS5_IJSH_SC_EEEEEEEvNS4_8identityENS4_23SM90_TMA_LOAD_MULTICASTES1B_vS1C_EENS_8epilogue10collective18CollectiveEpilogueINS1F_22Sm90TmaWarpSpecializedILi3ELi2ELi16ELb1ELb0EEEJSI_NS5_IJSG_NSA_ILi32EEEEEESJ_SK_SJ_SK_NS1F_6fusion15FusionCallbacksIS1J_NS1M_13LinCombEltActINS1F_6thread4ReLuESJ_fSJ_fLNS_15FloatRoundStyleE2EEESI_S1L_JEEES11_NS12_INS13_ILi2ELi4ELi3EEES16_NSU_INS5_IJS17_S1K_EEENS5_IJS1K_SC_EEEEEEENS4_17SM75_U32x4_LDSM_NENS4_14SM90_TMA_STOREES1Y_NS4_17SM90_U32x4_STSM_NENS4_9Copy_AtomIJS21_SJ_EEEvEEEvvEEEEvNT_6ParamsE)
        /*0008*/ 	.word	0x000000a8


	//----- nvinfo : EIATTR_FRAME_SIZE
	.align		4
.L_18:
        /*000c*/ 	.byte	0x04, 0x11
        /*000e*/ 	.short	(.L_20 - .L_19)
	.align		4
.L_19:
        /*0010*/ 	.word	index@(_ZN7cutlass13device_kernelINS_4gemm6kernel13GemmUniversalIN4cute5tupleIJiiiiEEENS1_10collective13CollectiveMmaINS1_34MainloopSm90TmaGmmaWarpSpecializedILi8ENS5_IJNS4_1CILi2EEENSA_ILi1EEESC_EEENS1_35KernelTmaWarpSpecializedCooperativeEEENS5_IJNSA_ILi128EEENSA_ILi64EEESH_EEENS_6half_tENS5_IJlSC_lEEESJ_SK_NS4_8TiledMMAINS4_8MMA_AtomIJNS4_4SM904GMMA25MMA_64x64x16_F32F16F16_SSILNSO_5MajorE0ELSQ_0ELNSO_7ScaleInE1ELSR_1EEEEEENS4_6LayoutISD_NS5_IJSC_NSA_ILi0EEESV_EEEEENS5_IJNS4_10UnderscoreESY_SY_EEEEENS4_13SM90_TMA_LOADENS4_14ComposedLayoutINS4_7SwizzleILi3ELi4ELi3EEENS4_18smem_ptr_flag_bitsILi16EEENSU_INS5_IJNSA_ILi8EEESH_EEENS5_IJSH_SC_EEEEEEEvNS4_8identityENS4_23SM90_TMA_LOAD_MULTICASTES1B_vS1C_EENS_8epilogue10collective18CollectiveEpilogueINS1F_22Sm90TmaWarpSpecializedILi3ELi2ELi16ELb1ELb0EEEJSI_NS5_IJSG_NSA_ILi32EEEEEESJ_SK_SJ_SK_NS1F_6fusion15FusionCallbacksIS1J_NS1M_13LinCombEltActINS1F_6thread4ReLuESJ_fSJ_fLNS_15FloatRoundStyleE2EEESI_S1L_JEEES11_NS12_INS13_ILi2ELi4ELi3EEES16_NSU_INS5_IJS17_S1K_EEENS5_IJS1K_SC_EEEEEEENS4_17SM75_U32x4_LDSM_NENS4_14SM90_TMA_STOREES1Y_NS4_17SM90_U32x4_STSM_NENS4_9Copy_AtomIJS21_SJ_EEEvEEEvvEEEEvNT_6ParamsE)
        /*0014*/ 	.word	0x00000000


	//----- nvinfo : EIATTR_MIN_STACK_SIZE
	.align		4
.L_20:
        /*0018*/ 	.byte	0x04, 0x12
        /*001a*/ 	.short	(.L_22 - .L_21)
	.align		4
.L_21:
        /*001c*/ 	.word	index@(_ZN7cutlass13device_kernelINS_4gemm6kernel13GemmUniversalIN4cute5tupleIJiiiiEEENS1_10collective13CollectiveMmaINS1_34MainloopSm90TmaGmmaWarpSpecializedILi8ENS5_IJNS4_1CILi2EEENSA_ILi1EEESC_EEENS1_35KernelTmaWarpSpecializedCooperativeEEENS5_IJNSA_ILi128EEENSA_ILi64EEESH_EEENS_6half_tENS5_IJlSC_lEEESJ_SK_NS4_8TiledMMAINS4_8MMA_AtomIJNS4_4SM904GMMA25MMA_64x64x16_F32F16F16_SSILNSO_5MajorE0ELSQ_0ELNSO_7ScaleInE1ELSR_1EEEEEENS4_6LayoutISD_NS5_IJSC_NSA_ILi0EEESV_EEEEENS5_IJNS4_10UnderscoreESY_SY_EEEEENS4_13SM90_TMA_LOADENS4_14ComposedLayoutINS4_7SwizzleILi3ELi4ELi3EEENS4_18smem_ptr_flag_bitsILi16EEENSU_INS5_IJNSA_ILi8EEESH_EEENS5_IJSH_SC_EEEEEEEvNS4_8identityENS4_23SM90_TMA_LOAD_MULTICASTES1B_vS1C_EENS_8epilogue10collective18CollectiveEpilogueINS1F_22Sm90TmaWarpSpecializedILi3ELi2ELi16ELb1ELb0EEEJSI_NS5_IJSG_NSA_ILi32EEEEEESJ_SK_SJ_SK_NS1F_6fusion15FusionCallbacksIS1J_NS1M_13LinCombEltActINS1F_6thread4ReLuESJ_fSJ_fLNS_15FloatRoundStyleE2EEESI_S1L_JEEES11_NS12_INS13_ILi2ELi4ELi3EEES16_NSU_INS5_IJS17_S1K_EEENS5_IJS1K_SC_EEEEEEENS4_17SM75_U32x4_LDSM_NENS4_14SM90_TMA_STOREES1Y_NS4_17SM90_U32x4_STSM_NENS4_9Copy_AtomIJS21_SJ_EEEvEEEvvEEEEvNT_6ParamsE)
        /*0020*/ 	.word	0x00000000
.L_22:


//--------------------- .nv.compat                --------------------------
	.section	.nv.compat,"",@"SHT_CUDA_COMPAT_INFO"
	.align	4
        /*0000*/ 	.byte	0x02, 0x09, 0x01, 0x00, 0x02, 0x02, 0x04, 0x00, 0x02, 0x05, 0x05, 0x00, 0x03, 0x07, 0x01, 0x01
        /*0010*/ 	.byte	0x02, 0x03, 0x01, 0x00, 0x02, 0x06, 0x01, 0x00, 0x04, 0x0b, 0x08, 0x00, 0x00, 0x00, 0x00, 0x00
        /*0020*/ 	.byte	0x00, 0x00, 0x00, 0x00


//--------------------- .nv.info._ZN7cutlass13device_kernelINS_4gemm6kernel13GemmUniversalIN4cute5tupleIJiiiiEEENS1_10collective13CollectiveMmaINS1_34MainloopSm90TmaGmmaWarpSpecializedILi8ENS5_IJNS4_1CILi2EEENSA_ILi1EEESC_EEENS1_35KernelTmaWarpSpecializedCooperativeEEENS5_IJNSA_ILi128EEENSA_ILi64EEESH_EEENS_6half_tENS5_IJlSC_lEEESJ_SK_NS4_8TiledMMAINS4_8MMA_AtomIJNS4_4SM904GMMA25MMA_64x64x16_F32F16F16_SSILNSO_5MajorE0ELSQ_0ELNSO_7ScaleInE1ELSR_1EEEEEENS4_6LayoutISD_NS5_IJSC_NSA_ILi0EEESV_EEEEENS5_IJNS4_10UnderscoreESY_SY_EEEEENS4_13SM90_TMA_LOADENS4_14ComposedLayoutINS4_7SwizzleILi3ELi4ELi3EEENS4_18smem_ptr_flag_bitsILi16EEENSU_INS5_IJNSA_ILi8EEESH_EEENS5_IJSH_SC_EEEEEEEvNS4_8identityENS4_23SM90_TMA_LOAD_MULTICASTES1B_vS1C_EENS_8epilogue10collective18CollectiveEpilogueINS1F_22Sm90TmaWarpSpecializedILi3ELi2ELi16ELb1ELb0EEEJSI_NS5_IJSG_NSA_ILi32EEEEEESJ_SK_SJ_SK_NS1F_6fusion15FusionCallbacksIS1J_NS1M_13LinCombEltActINS1F_6thread4ReLuESJ_fSJ_fLNS_15FloatRoundStyleE2EEESI_S1L_JEEES11_NS12_INS13_ILi2ELi4ELi3EEES16_NSU_INS5_IJS17_S1K_EEENS5_IJS1K_SC_EEEEEEENS4_17SM75_U32x4_LDSM_NENS4_14SM90_TMA_STOREES1Y_NS4_17SM90_U32x4_STSM_NENS4_9Copy_AtomIJS21_SJ_EEEvEEEvvEEEEvNT_6ParamsE --------------------------
	.section	.nv.info._ZN7cutlass13device_kernelINS_4gemm6kernel13GemmUniversalIN4cute5tupleIJiiiiEEENS1_10collective13CollectiveMmaINS1_34MainloopSm90TmaGmmaWarpSpecializedILi8ENS5_IJNS4_1CILi2EEENSA_ILi1EEESC_EEENS1_35KernelTmaWarpSpecializedCooperativeEEENS5_IJNSA_ILi128EEENSA_ILi64EEESH_EEENS_6half_tENS5_IJlSC_lEEESJ_SK_NS4_8TiledMMAINS4_8MMA_AtomIJNS4_4SM904GMMA25MMA_64x64x16_F32F16F16_SSILNSO_5MajorE0ELSQ_0ELNSO_7ScaleInE1ELSR_1EEEEEENS4_6LayoutISD_NS5_IJSC_NSA_ILi0EEESV_EEEEENS5_IJNS4_10UnderscoreESY_SY_EEEEENS4_13SM90_TMA_LOADENS4_14ComposedLayoutINS4_7SwizzleILi3ELi4ELi3EEENS4_18smem_ptr_flag_bitsILi16EEENSU_INS5_IJNSA_ILi8EEESH_EEENS5_IJSH_SC_EEEEEEEvNS4_8identityENS4_23SM90_TMA_LOAD_MULTICASTES1B_vS1C_EENS_8epilogue10collective18CollectiveEpilogueINS1F_22Sm90TmaWarpSpecializedILi3ELi2ELi16ELb1ELb0EEEJSI_NS5_IJSG_NSA_ILi32EEEEEESJ_SK_SJ_SK_NS1F_6fusion15FusionCallbacksIS1J_NS1M_13LinCombEltActINS1F_6thread4ReLuESJ_fSJ_fLNS_15FloatRoundStyleE2EEESI_S1L_JEEES11_NS12_INS13_ILi2ELi4ELi3EEES16_NSU_INS5_IJS17_S1K_EEENS5_IJS1K_SC_EEEEEEENS4_17SM75_U32x4_LDSM_NENS4_14SM90_TMA_STOREES1Y_NS4_17SM90_U32x4_STSM_NENS4_9Copy_AtomIJS21_SJ_EEEvEEEvvEEEEvNT_6ParamsE,"",@"SHT_CUDA_INFO"
	.sectionflags	@""
	.align	4


	//----- nvinfo : EIATTR_CUDA_API_VERSION
	.align		4
        /*0000*/ 	.byte	0x04, 0x37
        /*0002*/ 	.short	(.L_24 - .L_23)
.L_23:
        /*0004*/ 	.word	0x00000082


	//----- nvinfo : EIATTR_KPARAM_INFO
	.align		4
.L_24:
        /*0008*/ 	.byte	0x04, 0x17
        /*000a*/ 	.short	(.L_26 - .L_25)
.L_25:
        /*000c*/ 	.word	0x00000000
        /*0010*/ 	.short	0x0000
        /*0012*/ 	.short	0x0070
        /*0014*/ 	.byte	0x00, 0xf0, 0x01, 0x1c


	//----- nvinfo : EIATTR_SPARSE_MMA_MASK
	.align		4
.L_26:
        /*0018*/ 	.byte	0x03, 0x50
        /*001a*/ 	.short	0x0000


	//----- nvinfo : EIATTR_MAXREG_COUNT
	.align		4
        /*001c*/ 	.byte	0x03, 0x1b
        /*001e*/ 	.short	0x00a8


	//----- nvinfo : EIATTR_NUM_BARRIERS
	.align		4
        /*0020*/ 	.byte	0x02, 0x4c
        /*0022*/ 	.byte	0x02
	.zero		1


	//----- nvinfo : EIATTR_EXTERNS
	.align		4
        /*0024*/ 	.byte	0x04, 0x0f
        /*0026*/ 	.short	(.L_28 - .L_27)


	//   ....[0]....
	.align		4
.L_27:
        /*0028*/ 	.word	index@(__assertfail)


	//----- nvinfo : EIATTR_MERCURY_ISA_VERSION
	.align		4
.L_28:
        /*002c*/ 	.byte	0x03, 0x5f
        /*002e*/ 	.short	0x0101


	//----- nvinfo : EIATTR_INT_WARP_WIDE_INSTR_OFFSETS
	.align		4
        /*0030*/ 	.byte	0x04, 0x31
        /*0032*/ 	.short	(.L_30 - .L_29)


	//   ....[0]....
.L_29:
        /*0034*/ 	.word	0x00000aa0


	//   ....[1]....
        /*0038*/ 	.word	0x00000ab0


	//   ....[2]....
        /*003c*/ 	.word	0x00000bb0


	//   ....[3]....
        /*0040*/ 	.word	0x000021d0


	//----- nvinfo : EIATTR_COOP_GROUP_MASK_REGIDS
	.align		4
.L_30:
        /*0044*/ 	.byte	0x04, 0x29
        /*0046*/ 	.short	(.L_32 - .L_31)


	//   ....[0]....
.L_31:
        /*0048*/ 	.word	0xffffffff


	//   ....[1]....
        /*004c*/ 	.word	0xffffffff


	//   ....[2]....
        /*0050*/ 	.word	0xffffffff


	//   ....[3]....
        /*0054*/ 	.word	0xffffffff


	//   ....[4]....
        /*0058*/ 	.word	0xffffffff


	//   ....[5]....
        /*005c*/ 	.word	0xffffffff


	//   ....[6]....
        /*0060*/ 	.word	0xffffffff


	//----- nvinfo : EIATTR_COOP_GROUP_INSTR_OFFSETS
	.align		4
.L_32:
        /*0064*/ 	.byte	0x04, 0x28
        /*0066*/ 	.short	(.L_34 - .L_33)


	//   ....[0]....
.L_33:
        /*0068*/ 	.word	0x00000070


	//   ....[1]....
        /*006c*/ 	.word	0x00000080


	//   ....[2]....
        /*0070*/ 	.word	0x00000440


	//   ....[3]....
        /*0074*/ 	.word	0x000006c0


	//   ....[4]....
        /*0078*/ 	.word	0x00000900


	//   ....[5]....
        /*007c*/ 	.word	0x00000d10


	//   ....[6]....
        /*0080*/ 	.word	0x000017d0


	//----- nvinfo : EIATTR_REG_RECONFIG
	.align		4
.L_34:
        /*0084*/ 	.byte	0x01, 0x54
	.zero		2


	//----- nvinfo : EIATTR_SYSCALL_OFFSETS
	.align		4
        /*0088*/ 	.byte	0x04, 0x46
        /*008a*/ 	.short	(.L_36 - .L_35)


	//   ....[0]....
.L_35:
        /*008c*/ 	.word	0x00001990


	//   ....[1]....
        /*0090*/ 	.word	0x00002400


	//   ....[2]....
        /*0094*/ 	.word	0x000024f0


	//----- nvinfo : EIATTR_MBARRIER_INSTR_OFFSETS
	.align		4
.L_36:
        /*0098*/ 	.byte	0x04, 0x39
        /*009a*/ 	.short	(.L_38 - .L_37)


	//   ....[0]....
.L_37:
        /*009c*/ 	.word	0x00000560
        /*00a0*/ 	.word	0x000000ff
        /*00a4*/ 	.word	0x00000000
        /*00a8*/ 	.short	0x0100
        /*00aa*/ 	.byte	0x08
	.zero		1


	//   ....[1]....
        /*00ac*/ 	.word	0x00000570
        /*00b0*/ 	.word	0x000000ff
        /*00b4*/ 	.word	0x00000040
        /*00b8*/ 	.short	0x0100
        /*00ba*/ 	.byte	0x08
	.zero		1


	//   ....[2]....
        /*00bc*/ 	.word	0x00000580
        /*00c0*/ 	.word	0x000000ff
        /*00c4*/ 	.word	0x00000008
        /*00c8*/ 	.short	0x0100
        /*00ca*/ 	.byte	0x08
	.zero		1


	//   ....[3]....
        /*00cc*/ 	.word	0x00000590
        /*00d0*/ 	.word	0x000000ff
        /*00d4*/ 	.word	0x00000048
        /*00d8*/ 	.short	0x0100
        /*00da*/ 	.byte	0x08
	.zero		1


	//   ....[4]....
        /*00dc*/ 	.word	0x000005a0
        /*00e0*/ 	.word	0x000000ff
        /*00e4*/ 	.word	0x00000010
        /*00e8*/ 	.short	0x0100
        /*00ea*/ 	.byte	0x08
	.zero		1


	//   ....[5]....
        /*00ec*/ 	.word	0x000005b0
        /*00f0*/ 	.word	0x000000ff
        /*00f4*/ 	.word	0x00000050
        /*00f8*/ 	.short	0x0100
        /*00fa*/ 	.byte	0x08
	.zero		1


	//   ....[6]....
        /*00fc*/ 	.word	0x000005c0
        /*0100*/ 	.word	0x000000ff
        /*0104*/ 	.word	0x00000018
        /*0108*/ 	.short	0x0100
        /*010a*/ 	.byte	0x08
	.zero		1


	//   ....[7]....
        /*010c*/ 	.word	0x000005d0
        /*0110*/ 	.word	0x000000ff
        /*0114*/ 	.word	0x00000058
        /*0118*/ 	.short	0x0100
        /*011a*/ 	.byte	0x08
	.zero		1


	//   ....[8]....
        /*011c*/ 	.word	0x000005e0
        /*0120*/ 	.word	0x000000ff
        /*0124*/ 	.word	0x00000020
        /*0128*/ 	.short	0x0100
        /*012a*/ 	.byte	0x08
	.zero		1


	//   ....[9]....
        /*012c*/ 	.word	0x000005f0
        /*0130*/ 	.word	0x000000ff
        /*0134*/ 	.word	0x00000060
        /*0138*/ 	.short	0x0100
        /*013a*/ 	.byte	0x08
	.zero		1


	//   ....[10]....
        /*013c*/ 	.word	0x00000600
        /*0140*/ 	.word	0x000000ff
        /*0144*/ 	.word	0x00000028
        /*0148*/ 	.short	0x0100
        /*014a*/ 	.byte	0x08
	.zero		1


	//   ....[11]....
        /*014c*/ 	.word	0x00000610
        /*0150*/ 	.word	0x000000ff
        /*0154*/ 	.word	0x00000068
        /*0158*/ 	.short	0x0100
        /*015a*/ 	.byte	0x08
	.zero		1


	//   ....[12]....
        /*015c*/ 	.word	0x00000620
        /*0160*/ 	.word	0x000000ff
        /*0164*/ 	.word	0x00000030
        /*0168*/ 	.short	0x0100
        /*016a*/ 	.byte	0x08
	.zero		1


	//   ....[13]....
        /*016c*/ 	.word	0x00000630
        /*0170*/ 	.word	0x000000ff
        /*0174*/ 	.word	0x00000070
        /*0178*/ 	.short	0x0100
        /*017a*/ 	.byte	0x08
	.zero		1


	//   ....[14]....
        /*017c*/ 	.word	0x00000640
        /*0180*/ 	.word	0x000000ff
        /*0184*/ 	.word	0x00000038
        /*0188*/ 	.short	0x0100
        /*018a*/ 	.byte	0x08
	.zero		1


	//   ....[15]....
        /*018c*/ 	.word	0x00000650
        /*0190*/ 	.word	0x000000ff
        /*0194*/ 	.word	0x00000078
        /*0198*/ 	.short	0x0100
        /*019a*/ 	.byte	0x08
	.zero		1


	//   ....[16]....
        /*019c*/ 	.word	0x00000880
        /*01a0*/ 	.word	0x000000ff
        /*01a4*/ 	.word	0x00000080
        /*01a8*/ 	.short	0x0100
        /*01aa*/ 	.byte	0x08
	.zero		1


	//   ....[17]....
        /*01ac*/ 	.word	0x00000890
        /*01b0*/ 	.word	0x000000ff
        /*01b4*/ 	.word	0x00000098
        /*01b8*/ 	.short	0x0100
        /*01ba*/ 	.byte	0x08
	.zero		1


	//   ....[18]....
        /*01bc*/ 	.word	0x000008a0
        /*01c0*/ 	.word	0x000000ff
        /*01c4*/ 	.word	0x00000088
        /*01c8*/ 	.short	0x0100
        /*01ca*/ 	.byte	0x08
	.zero		1


	//   ....[19]....
        /*01cc*/ 	.word	0x000008b0
        /*01d0*/ 	.word	0x000000ff
        /*01d4*/ 	.word	0x000000a0
        /*01d8*/ 	.short	0x0100
        /*01da*/ 	.byte	0x08
	.zero		1


	//   ....[20]....
        /*01dc*/ 	.word	0x000008c0
        /*01e0*/ 	.word	0x000000ff
        /*01e4*/ 	.word	0x00000090
        /*01e8*/ 	.short	0x0100
        /*01ea*/ 	.byte	0x08
	.zero		1


	//   ....[21]....
        /*01ec*/ 	.word	0x000008d0
        /*01f0*/ 	.word	0x000000ff
        /*01f4*/ 	.word	0x000000a8
        /*01f8*/ 	.short	0x0100
        /*01fa*/ 	.byte	0x08
	.zero		1


	//   ....[22]....
        /*01fc*/ 	.word	0x00000c40
        /*0200*/ 	.word	0x000000ff
        /*0204*/ 	.word	0x000000b0
        /*0208*/ 	.short	0x0100
        /*020a*/ 	.byte	0x06
	.zero		1


	//   ....[23]....
        /*020c*/ 	.word	0x00000cc0
        /*0210*/ 	.word	0x000000ff
        /*0214*/ 	.word	0x000000b8
        /*0218*/ 	.short	0x0100
        /*021a*/ 	.byte	0x06
	.zero		1


	//   ....[24]....
        /*021c*/ 	.word	0x00001a10
        /*0220*/ 	.word	0x00000003
        /*0224*/ 	.word	0x00000000
        /*0228*/ 	.short	0x010a
        /*022a*/ 	.byte	0x3f
	.zero		1


	//   ....[25]....
        /*022c*/ 	.word	0x00001a50
        /*0230*/ 	.word	0x00000003
        /*0234*/ 	.word	0x00000000
        /*0238*/ 	.short	0x010a
        /*023a*/ 	.byte	0x3f
	.zero		1


	//   ....[26]....
        /*023c*/ 	.word	0x00001dc0
        /*0240*/ 	.word	0x000000ff
        /*0244*/ 	.word	0x00000000
        /*0248*/ 	.short	0x010a
        /*024a*/ 	.byte	0x04
	.zero		1


	//   ....[27]....
        /*024c*/ 	.word	0x00001e00
        /*0250*/ 	.word	0x000000ff
        /*0254*/ 	.word	0x00000000
        /*0258*/ 	.short	0x010a
        /*025a*/ 	.byte	0x04
	.zero		1


	//   ....[28]....
        /*025c*/ 	.word	0x00002060
        /*0260*/ 	.word	0x00000005
        /*0264*/ 	.word	0x00000000
        /*0268*/ 	.short	0x0101
        /*026a*/ 	.byte	0x3f
	.zero		1


	//   ....[29]....
        /*026c*/ 	.word	0x00002250
        /*0270*/ 	.word	0x00000003
        /*0274*/ 	.word	0x00000000
        /*0278*/ 	.short	0x0101
        /*027a*/ 	.byte	0x3f
	.zero		1


	//   ....[30]....
        /*027c*/ 	.word	0x000029e0
        /*0280*/ 	.word	0x00000004
        /*0284*/ 	.word	0x00000080
        /*0288*/ 	.short	0x010a
        /*028a*/ 	.byte	0x3f
	.zero		1


	//   ....[31]....
        /*028c*/ 	.word	0x00003350
        /*0290*/ 	.word	0x000000ff
        /*0294*/ 	.word	0x00000000
        /*0298*/ 	.short	0x0101
        /*029a*/ 	.byte	0x04
	.zero		1


	//   ....[32]....
        /*029c*/ 	.word	0x000034e0
        /*02a0*/ 	.word	0x0000000f
        /*02a4*/ 	.word	0x00000080
        /*02a8*/ 	.short	0x010a
        /*02aa*/ 	.byte	0x3f
	.zero		1


	//   ....[33]....
        /*02ac*/ 	.word	0x00003b50
        /*02b0*/ 	.word	0x000000ff
        /*02b4*/ 	.word	0x00000000
        /*02b8*/ 	.short	0x0101
        /*02ba*/ 	.byte	0x04
	.zero		1


	//   ....[34]....
        /*02bc*/ 	.word	0x000044c0
        /*02c0*/ 	.word	0x000000ff
        /*02c4*/ 	.word	0x00000000
        /*02c8*/ 	.short	0x0101
        /*02ca*/ 	.byte	0x04
	.zero		1


	//   ....[35]....
        /*02cc*/ 	.word	0x00004ad0
        /*02d0*/ 	.word	0x000000ff
        /*02d4*/ 	.word	0x000000b8
        /*02d8*/ 	.short	0x010a
        /*02da*/ 	.byte	0x04
	.zero		1


	//   ....[36]....
        /*02dc*/ 	.word	0x00004f10
        /*02e0*/ 	.word	0x000000ff
        /*02e4*/ 	.word	0x00000098
        /*02e8*/ 	.short	0x010a
        /*02ea*/ 	.byte	0x05
	.zero		1


	//   ....[37]....
        /*02ec*/ 	.word	0x00005010
        /*02f0*/ 	.word	0x000000ff
        /*02f4*/ 	.word	0x00000080
        /*02f8*/ 	.short	0x010b
        /*02fa*/ 	.byte	0x05
	.zero		1


	//   ....[38]....
        /*02fc*/ 	.word	0x000050a0
        /*0300*/ 	.word	0x000000ff
        /*0304*/ 	.word	0x00000000
        /*0308*/ 	.short	0x0101
        /*030a*/ 	.byte	0x05
	.zero		1


	//   ....[39]....
        /*030c*/ 	.word	0x00005110
        /*0310*/ 	.word	0x000000ff
        /*0314*/ 	.word	0x00000098
        /*0318*/ 	.short	0x010a
        /*031a*/ 	.byte	0x04
	.zero		1


	//   ....[40]....
        /*031c*/ 	.word	0x00005230
        /*0320*/ 	.word	0x000000ff
        /*0324*/ 	.word	0x00000080
        /*0328*/ 	.short	0x010b
        /*032a*/ 	.byte	0x04
	.zero		1


	//   ....[41]....
        /*032c*/ 	.word	0x00005310
        /*0330*/ 	.word	0x000000ff
        /*0334*/ 	.word	0x00000000
        /*0338*/ 	.short	0x0101
        /*033a*/ 	.byte	0x04
	.zero		1


	//   ....[42]....
        /*033c*/ 	.word	0x000059c0
        /*0340*/ 	.word	0x00000003
        /*0344*/ 	.word	0x00000098
        /*0348*/ 	.short	0x010a
        /*034a*/ 	.byte	0x3f
	.zero		1


	//   ....[43]....
        /*034c*/ 	.word	0x00005a90
        /*0350*/ 	.word	0x00000005
        /*0354*/ 	.word	0x00000098
        /*0358*/ 	.short	0x010a
        /*035a*/ 	.byte	0x3f
	.zero		1


	//   ....[44]....
        /*035c*/ 	.word	0x00005b40
        /*0360*/ 	.word	0x00000003
        /*0364*/ 	.word	0x00000098
        /*0368*/ 	.short	0x010a
        /*036a*/ 	.byte	0x3f
	.zero		1


	//   ....[45]....
        /*036c*/ 	.word	0x00005ea0
        /*0370*/ 	.word	0x0000000e
        /*0374*/ 	.word	0x00000040
        /*0378*/ 	.short	0x010a
        /*037a*/ 	.byte	0x3f
	.zero		1


	//   ....[46]....
        /*037c*/ 	.word	0x00006250
        /*0380*/ 	.word	0x00000004
        /*0384*/ 	.word	0x000000b8
        /*0388*/ 	.short	0x0101
        /*038a*/ 	.byte	0x3f
	.zero		1


	//   ....[47]....
        /*038c*/ 	.word	0x00006950
        /*0390*/ 	.word	0x00000005
        /*0394*/ 	.word	0x00000000
        /*0398*/ 	.short	0x010a
        /*039a*/ 	.byte	0x3f
	.zero		1


	//   ....[48]....
        /*039c*/ 	.word	0x000069d0
        /*03a0*/ 	.word	0x00000007
        /*03a4*/ 	.word	0x00000000
        /*03a8*/ 	.short	0x010a
        /*03aa*/ 	.byte	0x3f
	.zero		1


	//   ....[49]....
        /*03ac*/ 	.word	0x00006a60
        /*03b0*/ 	.word	0x00000006
        /*03b4*/ 	.word	0x00000000
        /*03b8*/ 	.short	0x010a
        /*03ba*/ 	.byte	0x3f
	.zero		1


	//   ....[50]....
        /*03bc*/ 	.word	0x00006af0
        /*03c0*/ 	.word	0x00000009
        /*03c4*/ 	.word	0x00000000
        /*03c8*/ 	.short	0x010a
        /*03ca*/ 	.byte	0x3f
	.zero		1


	//   ....[51]....
        /*03cc*/ 	.word	0x00006b80
        /*03d0*/ 	.word	0x00000006
        /*03d4*/ 	.word	0x00000000
        /*03d8*/ 	.short	0x010a
        /*03da*/ 	.byte	0x3f
	.zero		1


	//   ....[52]....
        /*03dc*/ 	.word	0x00006c10
        /*03e0*/ 	.word	0x00000009
        /*03e4*/ 	.word	0x00000000
        /*03e8*/ 	.short	0x010a
        /*03ea*/ 	.byte	0x3f
	.zero		1


	//   ....[53]....
        /*03ec*/ 	.word	0x00006ca0
        /*03f0*/ 	.word	0x00000006
        /*03f4*/ 	.word	0x00000000
        /*03f8*/ 	.short	0x010a
        /*03fa*/ 	.byte	0x3f
	.zero		1


	//   ....[54]....
        /*03fc*/ 	.word	0x00006d30
        /*0400*/ 	.word	0x00000003
        /*0404*/ 	.word	0x00000000
        /*0408*/ 	.short	0x010a
        /*040a*/ 	.byte	0x3f
	.zero		1


	//   ....[55]....
        /*040c*/ 	.word	0x00006d90
        /*0410*/ 	.word	0x00000003
        /*0414*/ 	.word	0x00000000
        /*0418*/ 	.short	0x010a
        /*041a*/ 	.byte	0x3f
	.zero		1


	//   ....[56]....
        /*041c*/ 	.word	0x00006df0
        /*0420*/ 	.word	0x00000005
        /*0424*/ 	.word	0x00000000
        /*0428*/ 	.short	0x010a
        /*042a*/ 	.byte	0x3f
	.zero		1


	//   ....[57]....
        /*042c*/ 	.word	0x00006e40
        /*0430*/ 	.word	0x00000004
        /*0434*/ 	.word	0x00000080
        /*0438*/ 	.short	0x010a
        /*043a*/ 	.byte	0x3f
	.zero		1


	//   ....[58]....
        /*043c*/ 	.word	0x00006e90
        /*0440*/ 	.word	0x0000000f
        /*0444*/ 	.word	0x00000080
        /*0448*/ 	.short	0x010a
        /*044a*/ 	.byte	0x3f
	.zero		1


	//   ....[59]....
        /*044c*/ 	.word	0x00006ef0
        /*0450*/ 	.word	0x00000003
        /*0454*/ 	.word	0x000000b8
        /*0458*/ 	.short	0x010a
        /*045a*/ 	.byte	0x3f
	.zero		1


	//   ....[60]....
        /*045c*/ 	.word	0x00006f50
        /*0460*/ 	.word	0x00000005
        /*0464*/ 	.word	0x00000098
        /*0468*/ 	.short	0x010a
        /*046a*/ 	.byte	0x3f
	.zero		1


	//   ....[61]....
        /*046c*/ 	.word	0x00006fb0
        /*0470*/ 	.word	0x00000005
        /*0474*/ 	.word	0x00000098
        /*0478*/ 	.short	0x010a
        /*047a*/ 	.byte	0x3f
	.zero		1


	//   ....[62]....
        /*047c*/ 	.word	0x00007000
        /*0480*/ 	.word	0x00000003
        /*0484*/ 	.word	0x00000098
        /*0488*/ 	.short	0x010a
        /*048a*/ 	.byte	0x3f
	.zero		1


	//   ....[63]....
        /*048c*/ 	.word	0x00007050
        /*0490*/ 	.word	0x00000005
        /*0494*/ 	.word	0x00000098
        /*0498*/ 	.short	0x010a
        /*049a*/ 	.byte	0x3f
	.zero		1


	//   ....[64]....
        /*049c*/ 	.word	0x00007120
        /*04a0*/ 	.word	0x0000000e
        /*04a4*/ 	.word	0x00000040
        /*04a8*/ 	.short	0x010a
        /*04aa*/ 	.byte	0x3f
	.zero		1


	//   ....[65]....
        /*04ac*/ 	.word	0x000071f0
        /*04b0*/ 	.word	0x00000005
        /*04b4*/ 	.word	0x00000000
        /*04b8*/ 	.short	0x010a
        /*04ba*/ 	.byte	0x3f
	.zero		1


	//   ....[66]....
        /*04bc*/ 	.word	0x00007240
        /*04c0*/ 	.word	0x00000007
        /*04c4*/ 	.word	0x00000000
        /*04c8*/ 	.short	0x010a
        /*04ca*/ 	.byte	0x3f
	.zero		1


	//   ....[67]....
        /*04cc*/ 	.word	0x00007290
        /*04d0*/ 	.word	0x00000006
        /*04d4*/ 	.word	0x00000000
        /*04d8*/ 	.short	0x010a
        /*04da*/ 	.byte	0x3f
	.zero		1


	//   ....[68]....
        /*04dc*/ 	.word	0x000072e0
        /*04e0*/ 	.word	0x00000009
        /*04e4*/ 	.word	0x00000000
        /*04e8*/ 	.short	0x010a
        /*04ea*/ 	.byte	0x3f
	.zero		1


	//   ....[69]....
        /*04ec*/ 	.word	0x00007330
        /*04f0*/ 	.word	0x00000006
        /*04f4*/ 	.word	0x00000000
        /*04f8*/ 	.short	0x010a
        /*04fa*/ 	.byte	0x3f
	.zero		1


	//   ....[70]....
        /*04fc*/ 	.word	0x00007380
        /*0500*/ 	.word	0x00000009
        /*0504*/ 	.word	0x00000000
        /*0508*/ 	.short	0x010a
        /*050a*/ 	.byte	0x3f
	.zero		1


	//   ....[71]....
        /*050c*/ 	.word	0x000073d0
        /*0510*/ 	.word	0x00000006
        /*0514*/ 	.word	0x00000000
        /*0518*/ 	.short	0x010a
        /*051a*/ 	.byte	0x3f
	.zero		1


	//----- nvinfo : EIATTR_NUM_MBARRIERS
	.align		4
.L_38:
        /*051c*/ 	.byte	0x03, 0x38
        /*051e*/ 	.short	0x0018


	//----- nvinfo : EIATTR_EXIT_INSTR_OFFSETS
	.align		4
        /*0520*/ 	.byte	0x04, 0x1c
        /*0522*/ 	.short	(.L_40 - .L_39)


	//   ....[0]....
.L_39:
        /*0524*/ 	.word	0x00006d80


	//----- nvinfo : EIATTR_MAX_THREADS
	.align		4
.L_40:
        /*0528*/ 	.byte	0x04, 0x05
        /*052a*/ 	.short	(.L_42 - .L_41)
.L_41:
        /*052c*/ 	.word	0x00000180
        /*0530*/ 	.word	0x00000001
        /*0534*/ 	.word	0x00000001


	//----- nvinfo : EIATTR_CRS_STACK_SIZE
	.align		4
.L_42:
        /*0538*/ 	.byte	0x04, 0x1e
        /*053a*/ 	.short	(.L_44 - .L_43)
.L_43:
        /*053c*/ 	.word	0x00000000


	//----- nvinfo : EIATTR_CBANK_PARAM_SIZE
	.align		4
.L_44:
        /*0540*/ 	.byte	0x03, 0x19
        /*0542*/ 	.short	0x0770


	//----- nvinfo : EIATTR_PARAM_CBANK
	.align		4
        /*0544*/ 	.byte	0x04, 0x0a
        /*0546*/ 	.short	(.L_46 - .L_45)
	.align		4
.L_45:
        /*0548*/ 	.word	index@(.nv.constant0._ZN7cutlass13device_kernelINS_4gemm6kernel13GemmUniversalIN4cute5tupleIJiiiiEEENS1_10collective13CollectiveMmaINS1_34MainloopSm90TmaGmmaWarpSpecializedILi8ENS5_IJNS4_1CILi2EEENSA_ILi1EEESC_EEENS1_35KernelTmaWarpSpecializedCooperativeEEENS5_IJNSA_ILi128EEENSA_ILi64EEESH_EEENS_6half_tENS5_IJlSC_lEEESJ_SK_NS4_8TiledMMAINS4_8MMA_AtomIJNS4_4SM904GMMA25MMA_64x64x16_F32F16F16_SSILNSO_5MajorE0ELSQ_0ELNSO_7ScaleInE1ELSR_1EEEEEENS4_6LayoutISD_NS5_IJSC_NSA_ILi0EEESV_EEEEENS5_IJNS4_10UnderscoreESY_SY_EEEEENS4_13SM90_TMA_LOADENS4_14ComposedLayoutINS4_7SwizzleILi3ELi4ELi3EEENS4_18smem_ptr_flag_bitsILi16EEENSU_INS5_IJNSA_ILi8EEESH_EEENS5_IJSH_SC_EEEEEEEvNS4_8identityENS4_23SM90_TMA_LOAD_MULTICASTES1B_vS1C_EENS_8epilogue10collective18CollectiveEpilogueINS1F_22Sm90TmaWarpSpecializedILi3ELi2ELi16ELb1ELb0EEEJSI_NS5_IJSG_NSA_ILi32EEEEEESJ_SK_SJ_SK_NS1F_6fusion15FusionCallbacksIS1J_NS1M_13LinCombEltActINS1F_6thread4ReLuESJ_fSJ_fLNS_15FloatRoundStyleE2EEESI_S1L_JEEES11_NS12_INS13_ILi2ELi4ELi3EEES16_NSU_INS5_IJS17_S1K_EEENS5_IJS1K_SC_EEEEEEENS4_17SM75_U32x4_LDSM_NENS4_14SM90_TMA_STOREES1Y_NS4_17SM90_U32x4_STSM_NENS4_9Copy_AtomIJS21_SJ_EEEvEEEvvEEEEvNT_6ParamsE)
        /*054c*/ 	.short	0x0210
        /*054e*/ 	.short	0x0770


	//----- nvinfo : EIATTR_SW_WAR
	.align		4
.L_46:
        /*0550*/ 	.byte	0x04, 0x36
        /*0552*/ 	.short	(.L_48 - .L_47)
.L_47:
        /*0554*/ 	.word	0x00000008
.L_48:


//--------------------- .nv.callgraph             --------------------------
	.section	.nv.callgraph,"",@"SHT_CUDA_CALLGRAPH"
	.align	4
	.sectionentsize	8
	.align		4
        /*0000*/ 	.word	0x00000000
	.align		4
        /*0004*/ 	.word	0xffffffff
	.align		4
        /*0008*/ 	.word	index@(_ZN7cutlass13device_kernelINS_4gemm6kernel13GemmUniversalIN4cute5tupleIJiiiiEEENS1_10collective13CollectiveMmaINS1_34MainloopSm90TmaGmmaWarpSpecializedILi8ENS5_IJNS4_1CILi2EEENSA_ILi1EEESC_EEENS1_35KernelTmaWarpSpecializedCooperativeEEENS5_IJNSA_ILi128EEENSA_ILi64EEESH_EEENS_6half_tENS5_IJlSC_lEEESJ_SK_NS4_8TiledMMAINS4_8MMA_AtomIJNS4_4SM904GMMA25MMA_64x64x16_F32F16F16_SSILNSO_5MajorE0ELSQ_0ELNSO_7ScaleInE1ELSR_1EEEEEENS4_6LayoutISD_NS5_IJSC_NSA_ILi0EEESV_EEEEENS5_IJNS4_10UnderscoreESY_SY_EEEEENS4_13SM90_TMA_LOADENS4_14ComposedLayoutINS4_7SwizzleILi3ELi4ELi3EEENS4_18smem_ptr_flag_bitsILi16EEENSU_INS5_IJNSA_ILi8EEESH_EEENS5_IJSH_SC_EEEEEEEvNS4_8identityENS4_23SM90_TMA_LOAD_MULTICASTES1B_vS1C_EENS_8epilogue10collective18CollectiveEpilogueINS1F_22Sm90TmaWarpSpecializedILi3ELi2ELi16ELb1ELb0EEEJSI_NS5_IJSG_NSA_ILi32EEEEEESJ_SK_SJ_SK_NS1F_6fusion15FusionCallbacksIS1J_NS1M_13LinCombEltActINS1F_6thread4ReLuESJ_fSJ_fLNS_15FloatRoundStyleE2EEESI_S1L_JEEES11_NS12_INS13_ILi2ELi4ELi3EEES16_NSU_INS5_IJS17_S1K_EEENS5_IJS1K_SC_EEEEEEENS4_17SM75_U32x4_LDSM_NENS4_14SM90_TMA_STOREES1Y_NS4_17SM90_U32x4_STSM_NENS4_9Copy_AtomIJS21_SJ_EEEvEEEvvEEEEvNT_6ParamsE)
	.align		4
        /*000c*/ 	.word	index@(__assertfail)
	.align		4
        /*0010*/ 	.word	0x00000000
	.align		4
        /*0014*/ 	.word	0xfffffffe
	.align		4
        /*0018*/ 	.word	0x00000000
	.align		4
        /*001c*/ 	.word	0xfffffffd
	.align		4
        /*0020*/ 	.word	0x00000000
	.align		4
        /*0024*/ 	.word	0xfffffffc


//--------------------- .nv.constant4             --------------------------
	.section	.nv.constant4,"a",@progbits
	.align	8
	.align		8
.nv.constant4:
        /*0000*/ 	.dword	__assertfail
	.align		8
        /*0008*/ 	.dword	__unnamed_1
	.align		8
        /*0010*/ 	.dword	__unnamed_2
	.align		8
        /*0018*/ 	.dword	_ZN39_INTERNAL_25bb8848_4_k_cu_c7256730_37124cuda3std3__45__cpo5beginE
	.align		8
        /*0020*/ 	.dword	_ZN39_INTERNAL_25bb8848_4_k_cu_c7256730_37124cuda3std3__45__cpo3endE
	.align		8
        /*0028*/ 	.dword	_ZN39_INTERNAL_25bb8848_4_k_cu_c7256730_37124cuda3std3__45__cpo6cbeginE
	.align		8
        /*0030*/ 	.dword	_ZN39_INTERNAL_25bb8848_4_k_cu_c7256730_37124cuda3std3__45__cpo4cendE
	.align		8
        /*0038*/ 	.dword	_ZN39_INTERNAL_25bb8848_4_k_cu_c7256730_37124cuda3std3__441_GLOBAL__N__25bb8848_4_k_cu_c7256730_37126ignoreE
	.align		8
        /*0040*/ 	.dword	_ZN39_INTERNAL_25bb8848_4_k_cu_c7256730_37124cuda3std3__419piecewise_constructE
	.align		8
        /*0048*/ 	.dword	_ZN39_INTERNAL_25bb8848_4_k_cu_c7256730_37124cuda3std3__48in_placeE
	.align		8
        /*0050*/ 	.dword	_ZN39_INTERNAL_25bb8848_4_k_cu_c7256730_37124cuda3std6ranges3__45__cpo4swapE
	.align		8
        /*0058*/ 	.dword	_ZN39_INTERNAL_25bb8848_4_k_cu_c7256730_37124cuda3std6ranges3__45__cpo9iter_moveE
	.align		8
        /*0060*/ 	.dword	_ZN39_INTERNAL_25bb8848_4_k_cu_c7256730_37124cute7productE
	.align		8
        /*0068*/ 	.dword	_ZN39_INTERNAL_25bb8848_4_k_cu_c7256730_37124cute1_E
	.align		8
        /*0070*/ 	.dword	$str$22
	.align		8
        /*0078*/ 	.dword	$str$23
	.align		8
        /*0080*/ 	.dword	$str$26
	.align		8
        /*0088*/ 	.dword	$str$27


//--------------------- .text._ZN7cutlass13device_kernelINS_4gemm6kernel13GemmUniversalIN4cute5tupleIJiiiiEEENS1_10collective13CollectiveMmaINS1_34MainloopSm90TmaGmmaWarpSpecializedILi8ENS5_IJNS4_1CILi2EEENSA_ILi1EEESC_EEENS1_35KernelTmaWarpSpecializedCooperativeEEENS5_IJNSA_ILi128EEENSA_ILi64EEESH_EEENS_6half_tENS5_IJlSC_lEEESJ_SK_NS4_8TiledMMAINS4_8MMA_AtomIJNS4_4SM904GMMA25MMA_64x64x16_F32F16F16_SSILNSO_5MajorE0ELSQ_0ELNSO_7ScaleInE1ELSR_1EEEEEENS4_6LayoutISD_NS5_IJSC_NSA_ILi0EEESV_EEEEENS5_IJNS4_10UnderscoreESY_SY_EEEEENS4_13SM90_TMA_LOADENS4_14ComposedLayoutINS4_7SwizzleILi3ELi4ELi3EEENS4_18smem_ptr_flag_bitsILi16EEENSU_INS5_IJNSA_ILi8EEESH_EEENS5_IJSH_SC_EEEEEEEvNS4_8identityENS4_23SM90_TMA_LOAD_MULTICASTES1B_vS1C_EENS_8epilogue10collective18CollectiveEpilogueINS1F_22Sm90TmaWarpSpecializedILi3ELi2ELi16ELb1ELb0EEEJSI_NS5_IJSG_NSA_ILi32EEEEEESJ_SK_SJ_SK_NS1F_6fusion15FusionCallbacksIS1J_NS1M_13LinCombEltActINS1F_6thread4ReLuESJ_fSJ_fLNS_15FloatRoundStyleE2EEESI_S1L_JEEES11_NS12_INS13_ILi2ELi4ELi3EEES16_NSU_INS5_IJS17_S1K_EEENS5_IJS1K_SC_EEEEEEENS4_17SM75_U32x4_LDSM_NENS4_14SM90_TMA_STOREES1Y_NS4_17SM90_U32x4_STSM_NENS4_9Copy_AtomIJS21_SJ_EEEvEEEvvEEEEvNT_6ParamsE --------------------------
	.section	.text._ZN7cutlass13device_kernelINS_4gemm6kernel13GemmUniversalIN4cute5tupleIJiiiiEEENS1_10collective13CollectiveMmaINS1_34MainloopSm90TmaGmmaWarpSpecializedILi8ENS5_IJNS4_1CILi2EEENSA_ILi1EEESC_EEENS1_35KernelTmaWarpSpecializedCooperativeEEENS5_IJNSA_ILi128EEENSA_ILi64EEESH_EEENS_6half_tENS5_IJlSC_lEEESJ_SK_NS4_8TiledMMAINS4_8MMA_AtomIJNS4_4SM904GMMA25MMA_64x64x16_F32F16F16_SSILNSO_5MajorE0ELSQ_0ELNSO_7ScaleInE1ELSR_1EEEEEENS4_6LayoutISD_NS5_IJSC_NSA_ILi0EEESV_EEEEENS5_IJNS4_10UnderscoreESY_SY_EEEEENS4_13SM90_TMA_LOADENS4_14ComposedLayoutINS4_7SwizzleILi3ELi4ELi3EEENS4_18smem_ptr_flag_bitsILi16EEENSU_INS5_IJNSA_ILi8EEESH_EEENS5_IJSH_SC_EEEEEEEvNS4_8identityENS4_23SM90_TMA_LOAD_MULTICASTES1B_vS1C_EENS_8epilogue10collective18CollectiveEpilogueINS1F_22Sm90TmaWarpSpecializedILi3ELi2ELi16ELb1ELb0EEEJSI_NS5_IJSG_NSA_ILi32EEEEEESJ_SK_SJ_SK_NS1F_6fusion15FusionCallbacksIS1J_NS1M_13LinCombEltActINS1F_6thread4ReLuESJ_fSJ_fLNS_15FloatRoundStyleE2EEESI_S1L_JEEES11_NS12_INS13_ILi2ELi4ELi3EEES16_NSU_INS5_IJS17_S1K_EEENS5_IJS1K_SC_EEEEEEENS4_17SM75_U32x4_LDSM_NENS4_14SM90_TMA_STOREES1Y_NS4_17SM90_U32x4_STSM_NENS4_9Copy_AtomIJS21_SJ_EEEvEEEvvEEEEvNT_6ParamsE,"ax",@progbits
	.align	128
.text._ZN7cutlass13device_kernelINS_4gemm6kernel13GemmUniversalIN4cute5tupleIJiiiiEEENS1_10collective13CollectiveMmaINS1_34MainloopSm90TmaGmmaWarpSpecializedILi8ENS5_IJNS4_1CILi2EEENSA_ILi1EEESC_EEENS1_35KernelTmaWarpSpecializedCooperativeEEENS5_IJNSA_ILi128EEENSA_ILi64EEESH_EEENS_6half_tENS5_IJlSC_lEEESJ_SK_NS4_8TiledMMAINS4_8MMA_AtomIJNS4_4SM904GMMA25MMA_64x64x16_F32F16F16_SSILNSO_5MajorE0ELSQ_0ELNSO_7ScaleInE1ELSR_1EEEEEENS4_6LayoutISD_NS5_IJSC_NSA_ILi0EEESV_EEEEENS5_IJNS4_10UnderscoreESY_SY_EEEEENS4_13SM90_TMA_LOADENS4_14ComposedLayoutINS4_7SwizzleILi3ELi4ELi3EEENS4_18smem_ptr_flag_bitsILi16EEENSU_INS5_IJNSA_ILi8EEESH_EEENS5_IJSH_SC_EEEEEEEvNS4_8identityENS4_23SM90_TMA_LOAD_MULTICASTES1B_vS1C_EENS_8epilogue10collective18CollectiveEpilogueINS1F_22Sm90TmaWarpSpecializedILi3ELi2ELi16ELb1ELb0EEEJSI_NS5_IJSG_NSA_ILi32EEEEEESJ_SK_SJ_SK_NS1F_6fusion15FusionCallbacksIS1J_NS1M_13LinCombEltActINS1F_6thread4ReLuESJ_fSJ_fLNS_15FloatRoundStyleE2EEESI_S1L_JEEES11_NS12_INS13_ILi2ELi4ELi3EEES16_NSU_INS5_IJS17_S1K_EEENS5_IJS1K_SC_EEEEEEENS4_17SM75_U32x4_LDSM_NENS4_14SM90_TMA_STOREES1Y_NS4_17SM90_U32x4_STSM_NENS4_9Copy_AtomIJS21_SJ_EEEvEEEvvEEEEvNT_6ParamsE:
        .type           _ZN7cutlass13device_kernelINS_4gemm6kernel13GemmUniversalIN4cute5tupleIJiiiiEEENS1_10collective13CollectiveMmaINS1_34MainloopSm90TmaGmmaWarpSpecializedILi8ENS5_IJNS4_1CILi2EEENSA_ILi1EEESC_EEENS1_35KernelTmaWarpSpecializedCooperativeEEENS5_IJNSA_ILi128EEENSA_ILi64EEESH_EEENS_6half_tENS5_IJlSC_lEEESJ_SK_NS4_8TiledMMAINS4_8MMA_AtomIJNS4_4SM904GMMA25MMA_64x64x16_F32F16F16_SSILNSO_5MajorE0ELSQ_0ELNSO_7ScaleInE1ELSR_1EEEEEENS4_6LayoutISD_NS5_IJSC_NSA_ILi0EEESV_EEEEENS5_IJNS4_10UnderscoreESY_SY_EEEEENS4_13SM90_TMA_LOADENS4_14ComposedLayoutINS4_7SwizzleILi3ELi4ELi3EEENS4_18smem_ptr_flag_bitsILi16EEENSU_INS5_IJNSA_ILi8EEESH_EEENS5_IJSH_SC_EEEEEEEvNS4_8identityENS4_23SM90_TMA_LOAD_MULTICASTES1B_vS1C_EENS_8epilogue10collective18CollectiveEpilogueINS1F_22Sm90TmaWarpSpecializedILi3ELi2ELi16ELb1ELb0EEEJSI_NS5_IJSG_NSA_ILi32EEEEEESJ_SK_SJ_SK_NS1F_6fusion15FusionCallbacksIS1J_NS1M_13LinCombEltActINS1F_6thread4ReLuESJ_fSJ_fLNS_15FloatRoundStyleE2EEESI_S1L_JEEES11_NS12_INS13_ILi2ELi4ELi3EEES16_NSU_INS5_IJS17_S1K_EEENS5_IJS1K_SC_EEEEEEENS4_17SM75_U32x4_LDSM_NENS4_14SM90_TMA_STOREES1Y_NS4_17SM90_U32x4_STSM_NENS4_9Copy_AtomIJS21_SJ_EEEvEEEvvEEEEvNT_6ParamsE,@function
        .size           _ZN7cutlass13device_kernelINS_4gemm6kernel13GemmUniversalIN4cute5tupleIJiiiiEEENS1_10collective13CollectiveMmaINS1_34MainloopSm90TmaGmmaWarpSpecializedILi8ENS5_IJNS4_1CILi2EEENSA_ILi1EEESC_EEENS1_35KernelTmaWarpSpecializedCooperativeEEENS5_IJNSA_ILi128EEENSA_ILi64EEESH_EEENS_6half_tENS5_IJlSC_lEEESJ_SK_NS4_8TiledMMAINS4_8MMA_AtomIJNS4_4SM904GMMA25MMA_64x64x16_F32F16F16_SSILNSO_5MajorE0ELSQ_0ELNSO_7ScaleInE1ELSR_1EEEEEENS4_6LayoutISD_NS5_IJSC_NSA_ILi0EEESV_EEEEENS5_IJNS4_10UnderscoreESY_SY_EEEEENS4_13SM90_TMA_LOADENS4_14ComposedLayoutINS4_7SwizzleILi3ELi4ELi3EEENS4_18smem_ptr_flag_bitsILi16EEENSU_INS5_IJNSA_ILi8EEESH_EEENS5_IJSH_SC_EEEEEEEvNS4_8identityENS4_23SM90_TMA_LOAD_MULTICASTES1B_vS1C_EENS_8epilogue10collective18CollectiveEpilogueINS1F_22Sm90TmaWarpSpecializedILi3ELi2ELi16ELb1ELb0EEEJSI_NS5_IJSG_NSA_ILi32EEEEEESJ_SK_SJ_SK_NS1F_6fusion15FusionCallbacksIS1J_NS1M_13LinCombEltActINS1F_6thread4ReLuESJ_fSJ_fLNS_15FloatRoundStyleE2EEESI_S1L_JEEES11_NS12_INS13_ILi2ELi4ELi3EEES16_NSU_INS5_IJS17_S1K_EEENS5_IJS1K_SC_EEEEEEENS4_17SM75_U32x4_LDSM_NENS4_14SM90_TMA_STOREES1Y_NS4_17SM90_U32x4_STSM_NENS4_9Copy_AtomIJS21_SJ_EEEvEEEvvEEEEvNT_6ParamsE,(.L_x_161 - _ZN7cutlass13device_kernelINS_4gemm6kernel13GemmUniversalIN4cute5tupleIJiiiiEEENS1_10collective13CollectiveMmaINS1_34MainloopSm90TmaGmmaWarpSpecializedILi8ENS5_IJNS4_1CILi2EEENSA_ILi1EEESC_EEENS1_35KernelTmaWarpSpecializedCooperativeEEENS5_IJNSA_ILi128EEENSA_ILi64EEESH_EEENS_6half_tENS5_IJlSC_lEEESJ_SK_NS4_8TiledMMAINS4_8MMA_AtomIJNS4_4SM904GMMA25MMA_64x64x16_F32F16F16_SSILNSO_5MajorE0ELSQ_0ELNSO_7ScaleInE1ELSR_1EEEEEENS4_6LayoutISD_NS5_IJSC_NSA_ILi0EEESV_EEEEENS5_IJNS4_10UnderscoreESY_SY_EEEEENS4_13SM90_TMA_LOADENS4_14ComposedLayoutINS4_7SwizzleILi3ELi4ELi3EEENS4_18smem_ptr_flag_bitsILi16EEENSU_INS5_IJNSA_ILi8EEESH_EEENS5_IJSH_SC_EEEEEEEvNS4_8identityENS4_23SM90_TMA_LOAD_MULTICASTES1B_vS1C_EENS_8epilogue10collective18CollectiveEpilogueINS1F_22Sm90TmaWarpSpecializedILi3ELi2ELi16ELb1ELb0EEEJSI_NS5_IJSG_NSA_ILi32EEEEEESJ_SK_SJ_SK_NS1F_6fusion15FusionCallbacksIS1J_NS1M_13LinCombEltActINS1F_6thread4ReLuESJ_fSJ_fLNS_15FloatRoundStyleE2EEESI_S1L_JEEES11_NS12_INS13_ILi2ELi4ELi3EEES16_NSU_INS5_IJS17_S1K_EEENS5_IJS1K_SC_EEEEEEENS4_17SM75_U32x4_LDSM_NENS4_14SM90_TMA_STOREES1Y_NS4_17SM90_U32x4_STSM_NENS4_9Copy_AtomIJS21_SJ_EEEvEEEvvEEEEvNT_6ParamsE)
        .other          _ZN7cutlass13device_kernelINS_4gemm6kernel13GemmUniversalIN4cute5tupleIJiiiiEEENS1_10collective13CollectiveMmaINS1_34MainloopSm90TmaGmmaWarpSpecializedILi8ENS5_IJNS4_1CILi2EEENSA_ILi1EEESC_EEENS1_35KernelTmaWarpSpecializedCooperativeEEENS5_IJNSA_ILi128EEENSA_ILi64EEESH_EEENS_6half_tENS5_IJlSC_lEEESJ_SK_NS4_8TiledMMAINS4_8MMA_AtomIJNS4_4SM904GMMA25MMA_64x64x16_F32F16F16_SSILNSO_5MajorE0ELSQ_0ELNSO_7ScaleInE1ELSR_1EEEEEENS4_6LayoutISD_NS5_IJSC_NSA_ILi0EEESV_EEEEENS5_IJNS4_10UnderscoreESY_SY_EEEEENS4_13SM90_TMA_LOADENS4_14ComposedLayoutINS4_7SwizzleILi3ELi4ELi3EEENS4_18smem_ptr_flag_bitsILi16EEENSU_INS5_IJNSA_ILi8EEESH_EEENS5_IJSH_SC_EEEEEEEvNS4_8identityENS4_23SM90_TMA_LOAD_MULTICASTES1B_vS1C_EENS_8epilogue10collective18CollectiveEpilogueINS1F_22Sm90TmaWarpSpecializedILi3ELi2ELi16ELb1ELb0EEEJSI_NS5_IJSG_NSA_ILi32EEEEEESJ_SK_SJ_SK_NS1F_6fusion15FusionCallbacksIS1J_NS1M_13LinCombEltActINS1F_6thread4ReLuESJ_fSJ_fLNS_15FloatRoundStyleE2EEESI_S1L_JEEES11_NS12_INS13_ILi2ELi4ELi3EEES16_NSU_INS5_IJS17_S1K_EEENS5_IJS1K_SC_EEEEEEENS4_17SM75_U32x4_LDSM_NENS4_14SM90_TMA_STOREES1Y_NS4_17SM90_U32x4_STSM_NENS4_9Copy_AtomIJS21_SJ_EEEvEEEvvEEEEvNT_6ParamsE,@"STO_CUDA_ENTRY STV_DEFAULT"
_ZN7cutlass13device_kernelINS_4gemm6kernel13GemmUniversalIN4cute5tupleIJiiiiEEENS1_10collective13CollectiveMmaINS1_34MainloopSm90TmaGmmaWarpSpecializedILi8ENS5_IJNS4_1CILi2EEENSA_ILi1EEESC_EEENS1_35KernelTmaWarpSpecializedCooperativeEEENS5_IJNSA_ILi128EEENSA_ILi64EEESH_EEENS_6half_tENS5_IJlSC_lEEESJ_SK_NS4_8TiledMMAINS4_8MMA_AtomIJNS4_4SM904GMMA25MMA_64x64x16_F32F16F16_SSILNSO_5MajorE0ELSQ_0ELNSO_7ScaleInE1ELSR_1EEEEEENS4_6LayoutISD_NS5_IJSC_NSA_ILi0EEESV_EEEEENS5_IJNS4_10UnderscoreESY_SY_EEEEENS4_13SM90_TMA_LOADENS4_14ComposedLayoutINS4_7SwizzleILi3ELi4ELi3EEENS4_18smem_ptr_flag_bitsILi16EEENSU_INS5_IJNSA_ILi8EEESH_EEENS5_IJSH_SC_EEEEEEEvNS4_8identityENS4_23SM90_TMA_LOAD_MULTICASTES1B_vS1C_EENS_8epilogue10collective18CollectiveEpilogueINS1F_22Sm90TmaWarpSpecializedILi3ELi2ELi16ELb1ELb0EEEJSI_NS5_IJSG_NSA_ILi32EEEEEESJ_SK_SJ_SK_NS1F_6fusion15FusionCallbacksIS1J_NS1M_13LinCombEltActINS1F_6thread4ReLuESJ_fSJ_fLNS_15FloatRoundStyleE2EEESI_S1L_JEEES11_NS12_INS13_ILi2ELi4ELi3EEES16_NSU_INS5_IJS17_S1K_EEENS5_IJS1K_SC_EEEEEEENS4_17SM75_U32x4_LDSM_NENS4_14SM90_TMA_STOREES1Y_NS4_17SM90_U32x4_STSM_NENS4_9Copy_AtomIJS21_SJ_EEEvEEEvvEEEEvNT_6ParamsE:
[----:B------:R-:W1:Y:S01]  /*0000*/  LDC R1, c[0x0][0x28] ;  /* 0x00000a00ff017b82 */ /* 0x000e620000000800 */
[----:B------:R-:W2:Y:S07]  /*0010*/  S2R R18, SR_TID.X ;  /* 0x0000000000127919 */ /* 0x000eae0000002100 */
[----:B------:R-:W3:Y:S01]  /*0020*/  LDC.64 R4, c[0x0][0x588] ;  /* 0x00016200ff047b82 */ /* 0x000ee20000000a00 */
[----:B------:R-:W-:Y:S01]  /*0030*/  ELECT P0, URZ, PT ;  /* 0x00000000003f782f */ /* 0x000fe20003800000 */
[----:B------:R-:W-:Y:S01]  /*0040*/  BSSY B0, `(.L_x_0) ;  /* 0x0000016000007945 */ /* 0x000fe20003800000 */
[----:B--2---:R-:W-:-:S02]  /*0050*/  SHF.R.U32.HI R7, RZ, 0x5, R18 ;  /* 0x00000005ff077819 */ /* 0x004fc40000011612 */
[----:B------:R-:W-:-:S03]  /*0060*/  SHF.R.U32.HI R2, RZ, 0x7, R18 ;  /* 0x00000007ff027819 */ /* 0x000fc60000011612 */
[----:B------:R-:W2:Y:S04]  /*0070*/  SHFL.IDX PT, R0, R7, RZ, 0x1f ;  /* 0x00001fff07007589 */ /* 0x000ea800000e0000 */
[----:B------:R4:W1:Y:S01]  /*0080*/  SHFL.IDX PT, R8, R2, RZ, 0x1f ;  /* 0x00001fff02087589 */ /* 0x00086200000e0000 */
[----:B--2---:R-:W-:Y:S02]  /*0090*/  ISETP.NE.OR P0, PT, R0, RZ, !P0 ;  /* 0x000000ff0000720c */ /* 0x004fe40004705670 */
[----:B------:R-:W-:-:S11]  /*00a0*/  SHF.R.S32.HI R3, RZ, 0x1f, R0 ;  /* 0x0000001fff037819 */ /* 0x000fd60000011400 */
[----:B-1-34-:R-:W-:Y:S05]  /*00b0*/  @P0 BRA `(.L_x_1) ;  /* 0x0000000000380947 */ /* 0x01afea0003800000 */
[----:B------:R-:W-:Y:S02]  /*00c0*/  ULDC.64 UR4, c[0x0][0x198] ;  /* 0x0000660000047ab9 */ /* 0x000fe40000000a00 */
[----:B------:R-:W-:Y:S02]  /*00d0*/  UIADD3 UR6, UP0, UR4, 0xf0, URZ ;  /* 0x000000f004067890 */ /* 0x000fe4000ff1e03f */
[----:B------:R-:W-:Y:S02]  /*00e0*/  UIADD3 UR8, UP1, UR4, 0x1f0, URZ ;  /* 0x000001f004087890 */ /* 0x000fe4000ff3e03f */
[----:B------:R-:W-:Y:S02]  /*00f0*/  UIADD3 UR10, UP2, UR4, 0x3f0, URZ ;  /* 0x000003f0040a7890 */ /* 0x000fe4000ff5e03f */
[----:B------:R-:W-:Y:S02]  /*0100*/  UIADD3 UR4, UP3, UR4, 0x4f0, URZ ;  /* 0x000004f004047890 */ /* 0x000fe4000ff7e03f */
[----:B------:R-:W-:-:S02]  /*0110*/  UIADD3.X UR7, URZ, UR5, URZ, UP0, !UPT ;  /* 0x000000053f077290 */ /* 0x000fc400087fe43f */
[----:B------:R-:W-:Y:S02]  /*0120*/  UIADD3.X UR9, URZ, UR5, URZ, UP1, !UPT ;  /* 0x000000053f097290 */ /* 0x000fe40008ffe43f */
[----:B------:R-:W-:Y:S02]  /*0130*/  UIADD3.X UR11, URZ, UR5, URZ, UP2, !UPT ;  /* 0x000000053f0b7290 */ /* 0x000fe400097fe43f */
[----:B------:R-:W-:-:S03]  /*0140*/  UIADD3.X UR5, URZ, UR5, URZ, UP3, !UPT ;  /* 0x000000053f057290 */ /* 0x000fc60009ffe43f */
[----:B------:R1:W-:Y:S02]  /*0150*/  UTMACCTL.PF [UR6] ;  /* 0x00000000060079b9 */ /* 0x0003e40008040000 */
[----:B------:R1:W-:Y:S02]  /*0160*/  UTMACCTL.PF [UR8] ;  /* 0x00000000080079b9 */ /* 0x0003e40008040000 */
[----:B------:R1:W-:Y:S02]  /*0170*/  UTMACCTL.PF [UR10] ;  /* 0x000000000a0079b9 */ /* 0x0003e40008040000 */
[----:B------:R1:W-:Y:S02]  /*0180*/  UTMACCTL.PF [UR4] ;  /* 0x00000000040079b9 */ /* 0x0003e40008040000 */
[----:B-1----:R-:W-:Y:S01]  /*0190*/  NOP ;  /* 0x0000000000007918 */ /* 0x002fe20000000000 */
.L_x_1:
[----:B------:R-:W-:Y:S05]  /*01a0*/  BSYNC B0 ;  /* 0x0000000000007941 */ /* 0x000fea0003800000 */
.L_x_0:
[----:B------:R-:W-:Y:S01]  /*01b0*/  ULDC.64 UR4, c[0x0][0x590] ;  /* 0x0001640000047ab9 */ /* 0x000fe20000000a00 */
[----:B------:R-:W-:Y:S01]  /*01c0*/  LEA.HI R3, R3, R0, RZ, 0x2 ;  /* 0x0000000003037211 */ /* 0x000fe200078f10ff */
[----:B------:R-:W-:Y:S01]  /*01d0*/  ULDC.64 UR54, c[0x0][0x208] ;  /* 0x0000820000367ab9 */ /* 0x000fe20000000a00 */
[----:B------:R-:W-:Y:S01]  /*01e0*/  ISETP.NE.U32.AND P2, PT, RZ, UR4, PT ;  /* 0x00000004ff007c0c */ /* 0x000fe2000bf45070 */
[----:B------:R-:W-:Y:S01]  /*01f0*/  IMAD.MOV.U32 R2, RZ, RZ, R4 ;  /* 0x000000ffff027224 */ /* 0x000fe200078e0004 */
[----:B------:R-:W-:Y:S02]  /*0200*/  LOP3.LUT R3, R3, 0xfffffffc, RZ, 0xc0, !PT ;  /* 0xfffffffc03037812 */ /* 0x000fe400078ec0ff */
[----:B------:R-:W-:Y:S02]  /*0210*/  ISETP.NE.AND.EX P3, PT, RZ, UR5, PT, P2 ;  /* 0x00000005ff007c0c */ /* 0x000fe4000bf65320 */
[----:B------:R-:W-:Y:S01]  /*0220*/  PRMT R6, RZ, 0x7610, R6 ;  /* 0x00007610ff067816 */ /* 0x000fe20000000006 */
[----:B------:R-:W-:-:S02]  /*0230*/  IMAD.IADD R0, R0, 0x1, -R3 ;  /* 0x0000000100007824 */ /* 0x000fc400078e0a03 */
[----:B------:R-:W-:-:S08]  /*0240*/  IMAD.MOV.U32 R3, RZ, RZ, R5 ;  /* 0x000000ffff037224 */ /* 0x000fd000078e0005 */
[----:B------:R-:W-:Y:S05]  /*0250*/  @P3 BRA `(.L_x_2) ;  /* 0x0000000000303947 */ /* 0x000fea0003800000 */
[----:B------:R-:W-:Y:S02]  /*0260*/  ULDC.64 UR6, c[0x0][0x588] ;  /* 0x0001620000067ab9 */ /* 0x000fe40000000a00 */
[----:B------:R-:W-:-:S04]  /*0270*/  ISETP.NE.U32.AND P0, PT, RZ, UR6, PT ;  /* 0x00000006ff007c0c */ /* 0x000fc8000bf05070 */
[----:B------:R-:W-:-:S13]  /*0280*/  ISETP.NE.AND.EX P0, PT, RZ, UR7, PT, P0 ;  /* 0x00000007ff007c0c */ /* 0x000fda000bf05300 */
[----:B------:R-:W-:Y:S05]  /*0290*/  @!P0 BRA `(.L_x_3) ;  /* 0x0000000000108947 */ /* 0x000fea0003800000 */
[----:B------:R-:W2:Y:S02]  /*02a0*/  LDG.E R6, desc[UR54][R2.64] ;  /* 0x0000003602067981 */ /* 0x000ea4000c1e1900 */
[----:B--2---:R-:W-:Y:S01]  /*02b0*/  FSETP.NEU.AND P1, PT, R6, RZ, PT ;  /* 0x000000ff0600720b */ /* 0x004fe20003f2d000 */
[----:B------:R-:W-:Y:S01]  /*02c0*/  IMAD.MOV.U32 R6, RZ, RZ, 0x1 ;  /* 0x00000001ff067424 */ /* 0x000fe200078e00ff */
[----:B------:R-:W-:Y:S11]  /*02d0*/  BRA `(.L_x_2) ;  /* 0x0000000000107947 */ /* 0x000ff60003800000 */
.L_x_3:
[----:B------:R-:W-:Y:S01]  /*02e0*/  ULDC UR6, c[0x0][0x580] ;  /* 0x0001600000067ab9 */ /* 0x000fe20000000800 */
[----:B------:R-:W-:Y:S01]  /*02f0*/  IMAD.MOV.U32 R6, RZ, RZ, 0x1 ;  /* 0x00000001ff067424 */ /* 0x000fe200078e00ff */
[----:B------:R-:W-:Y:S02]  /*0300*/  FSETP.NEU.AND P1, PT, RZ, UR6, PT ;  /* 0x00000006ff007c0b */ /* 0x000fe4000bf2d000 */
[----:B------:R-:W-:-:S11]  /*0310*/  CS2R R2, SRZ ;  /* 0x0000000000027805 */ /* 0x000fd6000001ff00 */
.L_x_2:
[----:B------:R-:W-:Y:S02]  /*0320*/  ISETP.NE.U32.AND P4, PT, R2, RZ, PT ;  /* 0x000000ff0200720c */ /* 0x000fe40003f85070 */
[----:B------:R-:W-:Y:S02]  /*0330*/  ISETP.NE.AND.EX P5, PT, RZ, UR5, PT, P2 ;  /* 0x00000005ff007c0c */ /* 0x000fe4000bfa5320 */
[----:B------:R-:W-:Y:S02]  /*0340*/  ISETP.NE.AND.EX P2, PT, R3, RZ, PT, P4 ;  /* 0x000000ff0300720c */ /* 0x000fe40003f45340 */
[----:B------:R-:W-:-:S11]  /*0350*/  PLOP3.LUT P0, PT, PT, PT, PT, 0x8, 0x0 ;  /* 0x000000000000781c */ /* 0x000fd60003f0e170 */
[----:B------:R-:W-:Y:S05]  /*0360*/  @P2 BRA P5, `(.L_x_4) ;  /* 0x0000000000342947 */ /* 0x000fea0002800000 */
[----:B------:R-:W-:-:S04]  /*0370*/  ISETP.NE.U32.AND P0, PT, RZ, UR4, PT ;  /* 0x00000004ff007c0c */ /* 0x000fc8000bf05070 */
[----:B------:R-:W-:-:S13]  /*0380*/  ISETP.NE.AND.EX P0, PT, RZ, UR5, PT, P0 ;  /* 0x00000005ff007c0c */ /* 0x000fda000bf05300 */
[----:B------:R-:W-:Y:S05]  /*0390*/  @!P0 BRA `(.L_x_5) ;  /* 0x0000000000248947 */ /* 0x000fea0003800000 */
[----:B------:R-:W-:Y:S02]  /*03a0*/  PRMT R6, R6, 0x9910, RZ ;  /* 0x0000991006067816 */ /* 0x000fe400000000ff */
[----:B------:R-:W-:Y:S02]  /*03b0*/  ISETP.NE.U32.AND P0, PT, R2, RZ, PT ;  /* 0x000000ff0200720c */ /* 0x000fe40003f05070 */
[----:B------:R-:W-:Y:S02]  /*03c0*/  ISETP.NE.AND P2, PT, R6, RZ, PT ;  /* 0x000000ff0600720c */ /* 0x000fe40003f45270 */
[----:B------:R-:W-:Y:S02]  /*03d0*/  ISETP.NE.AND.EX P0, PT, R3, RZ, PT, P0 ;  /* 0x000000ff0300720c */ /* 0x000fe40003f05300 */
[----:B------:R-:W-:-:S09]  /*03e0*/  SEL R2, RZ, 0xffffffff, P1 ;  /* 0xffffffffff027807 */ /* 0x000fd20000800000 */
[----:B------:R-:W-:-:S04]  /*03f0*/  @!P2 SEL R2, RZ, 0xffffffff, P0 ;  /* 0xffffffffff02a807 */ /* 0x000fc80000000000 */
[----:B------:R-:W-:-:S04]  /*0400*/  LOP3.LUT R2, R2, 0x1, RZ, 0xc0, !PT ;  /* 0x0000000102027812 */ /* 0x000fc800078ec0ff */
[----:B------:R-:W-:Y:S01]  /*0410*/  ISETP.EQ.U32.AND P0, PT, R2, 0x1, PT ;  /* 0x000000010200780c */ /* 0x000fe20003f02070 */
[----:B------:R-:W-:-:S12]  /*0420*/  BRA `(.L_x_4) ;  /* 0x0000000000047947 */ /* 0x000fd80003800000 */
.L_x_5:
[----:B------:R-:W-:-:S13]  /*0430*/  PLOP3.LUT P0, PT, P1, PT, PT, 0x8, 0x0 ;  /* 0x000000000000781c */ /* 0x000fda0000f0e170 */
.L_x_4:
[----:B------:R-:W1:Y:S02]  /*0440*/  SHFL.IDX PT, R2, R7, RZ, 0x1f ;  /* 0x00001fff07027589 */ /* 0x000e6400000e0000 */
[----:B-1----:R-:W-:-:S13]  /*0450*/  ISETP.NE.AND P1, PT, R2, RZ, PT ;  /* 0x000000ff0200720c */ /* 0x002fda0003f25270 */
[----:B------:R-:W-:Y:S05]  /*0460*/  @P1 BRA `(.L_x_6) ;  /* 0x0000000000841947 */ /* 0x000fea0003800000 */
[----:B------:R-:W-:Y:S01]  /*0470*/  ELECT P1, URZ, PT ;  /* 0x00000000003f782f */ /* 0x000fe20003820000 */
[----:B------:R-:W-:-:S12]  /*0480*/  BSSY B0, `(.L_x_6) ;  /* 0x000001f000007945 */ /* 0x000fd80003800000 */
[----:B------:R-:W-:Y:S05]  /*0490*/  @!P1 BRA `(.L_x_7) ;  /* 0x0000000000749947 */ /* 0x000fea0003800000 */
[----:B------:R-:W1:Y:S01]  /*04a0*/  S2UR UR8, SR_CgaCtaId ;  /* 0x00000000000879c3 */ /* 0x000e620000008800 */
[----:B------:R-:W-:Y:S01]  /*04b0*/  UMOV UR4, 0x400 ;  /* 0x0000040000047882 */ /* 0x000fe20000000000 */
[----:B------:R-:W-:Y:S01]  /*04c0*/  UMOV UR5, 0x1 ;  /* 0x0000000100057882 */ /* 0x000fe20000000000 */
[----:B------:R-:W-:Y:S02]  /*04d0*/  UMOV UR6, 0x4 ;  /* 0x0000000400067882 */ /* 0x000fe40000000000 */
[----:B------:R-:W-:-:S04]  /*04e0*/  UIADD3 UR6, -UR6, 0x100000, URZ ;  /* 0x0010000006067890 */ /* 0x000fc8000fffe13f */
[----:B------:R-:W-:Y:S02]  /*04f0*/  USHF.L.U32 UR7, UR6, 0xb, URZ ;  /* 0x0000000b06077899 */ /* 0x000fe4000800063f */
[----:B------:R-:W-:Y:S02]  /*0500*/  USHF.L.U32 UR6, UR6, 0x1, URZ ;  /* 0x0000000106067899 */ /* 0x000fe4000800063f */
[----:B-1----:R-:W-:Y:S02]  /*0510*/  ULEA UR8, UR8, UR4, 0x18 ;  /* 0x0000000408087291 */ /* 0x002fe4000f8ec03f */
[----:B------:R-:W-:-:S04]  /*0520*/  UIADD3 UR4, -UR5, 0x100000, URZ ;  /* 0x0010000005047890 */ /* 0x000fc8000fffe13f */
[----:B------:R-:W-:Y:S02]  /*0530*/  USHF.L.U32 UR5, UR4, 0xb, URZ ;  /* 0x0000000b04057899 */ /* 0x000fe4000800063f */
[----:B------:R-:W-:Y:S01]  /*0540*/  USHF.L.U32 UR4, UR4, 0x1, URZ ;  /* 0x0000000104047899 */ /* 0x000fe2000800063f */
[----:B------:R-:W1:Y:S11]  /*0550*/  FENCE.VIEW.ASYNC.S ;  /* 0x00000000000073c6 */ /* 0x000e760000000000 */
[----:B-1----:R1:W2:Y:S01]  /*0560*/  SYNCS.EXCH.64 URZ, [UR8], UR4 ;  /* 0x00000004083f75b2 */ /* 0x0022a20008000100 */
[----:B------:R1:W3:Y:S01]  /*0570*/  SYNCS.EXCH.64 URZ, [UR8+0x40], UR6 ;  /* 0x00004006083f75b2 */ /* 0x0002e20008000100 */
[----:B------:R1:W4:Y:S01]  /*0580*/  SYNCS.EXCH.64 URZ, [UR8+0x8], UR4 ;  /* 0x00000804083f75b2 */ /* 0x0003220008000100 */
[----:B------:R1:W1:Y:S01]  /*0590*/  SYNCS.EXCH.64 URZ, [UR8+0x48], UR6 ;  /* 0x00004806083f75b2 */ /* 0x0002620008000100 */
        /* <DEDUP_REMOVED lines=12> */
[----:B------:R-:W-:Y:S01]  /*0660*/  NOP ;  /* 0x0000000000007918 */ /* 0x000fe20000000000 */
.L_x_7:
[----:B-1----:R-:W-:Y:S05]  /*0670*/  BSYNC B0 ;  /* 0x0000000000007941 */ /* 0x002fea0003800000 */
.L_x_6:
[----:B------:R-:W1:Y:S01]  /*0680*/  S2UR UR9, SR_CTAID.X ;  /* 0x00000000000979c3 */ /* 0x000e620000002500 */
[----:B------:R-:W5:Y:S01]  /*0690*/  S2R R6, SR_CTAID.Y ;  /* 0x0000000000067919 */ /* 0x000f620000002600 */
[----:B------:R-:W-:Y:S01]  /*06a0*/  ULDC UR4, c[0x0][0x150] ;  /* 0x0000540000047ab9 */ /* 0x000fe20000000800 */
[----:B------:R-:W-:Y:S01]  /*06b0*/  NOP ;  /* 0x0000000000007918 */ /* 0x000fe20000000000 */
[----:B------:R-:W2:Y:S04]  /*06c0*/  SHFL.IDX PT, R9, R7, RZ, 0x1f ;  /* 0x00001fff07097589 */ /* 0x000ea800000e0000 */
[----:B------:R-:W3:Y:S01]  /*06d0*/  LDC R11, c[0x0][0x144] ;  /* 0x00005100ff0b7b82 */ /* 0x000ee20000000800 */
[----:B-1----:R-:W-:-:S05]  /*06e0*/  I2FP.F32.U32 R3, UR9 ;  /* 0x0000000900037c45 */ /* 0x002fca0008201000 */
[----:B------:R-:W-:Y:S01]  /*06f0*/  FMUL R10, R3, UR4 ;  /* 0x00000004030a7c20 */ /* 0x000fe20008400000 */
[----:B--2---:R-:W-:Y:S01]  /*0700*/  ISETP.NE.AND P1, PT, R9, RZ, PT ;  /* 0x000000ff0900720c */ /* 0x004fe20003f25270 */
[----:B------:R-:W-:Y:S01]  /*0710*/  ULDC UR4, c[0x0][0x154] ;  /* 0x0000550000047ab9 */ /* 0x000fe20000000800 */
[----:B------:R-:W-:Y:S02]  /*0720*/  SHF.R.S32.HI R3, RZ, 0x1f, R18 ;  /* 0x0000001fff037819 */ /* 0x000fe40000011412 */
[----:B-----5:R-:W-:Y:S01]  /*0730*/  I2FP.F32.U32 R12, R6 ;  /* 0x00000006000c7245 */ /* 0x020fe20000201000 */
[----:B------:R-:W1:Y:S01]  /*0740*/  F2I.U32.TRUNC.NTZ R10, R10 ;  /* 0x0000000a000a7305 */ /* 0x000e62000020f000 */
[----:B------:R-:W-:-:S03]  /*0750*/  LEA.HI R9, R3, R18, RZ, 0x7 ;  /* 0x0000001203097211 */ /* 0x000fc600078f38ff */
[----:B------:R-:W-:Y:S01]  /*0760*/  FMUL R15, R12, UR4 ;  /* 0x000000040c0f7c20 */ /* 0x000fe20008400000 */
[----:B------:R-:W-:Y:S01]  /*0770*/  LOP3.LUT R9, R9, 0xffffff80, RZ, 0xc0, !PT ;  /* 0xffffff8009097812 */ /* 0x000fe200078ec0ff */
[----:B-1----:R-:W-:-:S04]  /*0780*/  IMAD.MOV R14, RZ, RZ, -R10 ;  /* 0x000000ffff0e7224 */ /* 0x002fc800078e0a0a */
[----:B---3--:R-:W-:Y:S01]  /*0790*/  IMAD R3, R11, R14, UR9 ;  /* 0x000000090b037e24 */ /* 0x008fe2000f8e020e */
[----:B------:R-:W-:Y:S06]  /*07a0*/  @P1 BRA `(.L_x_8) ;  /* 0x0000000000501947 */ /* 0x000fec0003800000 */
[----:B------:R-:W1:Y:S01]  /*07b0*/  S2UR UR5, SR_CgaCtaId ;  /* 0x00000000000579c3 */ /* 0x000e620000008800 */
[----:B------:R-:W-:Y:S01]  /*07c0*/  UMOV UR4, 0x400 ;  /* 0x0000040000047882 */ /* 0x000fe20000000000 */
[----:B------:R-:W-:Y:S01]  /*07d0*/  UMOV UR6, 0x20 ;  /* 0x0000002000067882 */ /* 0x000fe20000000000 */
[----:B------:R-:W-:Y:S01]  /*07e0*/  UMOV UR7, 0x100 ;  /* 0x0000010000077882 */ /* 0x000fe20000000000 */
[----:B------:R-:W-:Y:S01]  /*07f0*/  ELECT P1, URZ, PT ;  /* 0x00000000003f782f */ /* 0x000fe20003820000 */
[----:B-1----:R-:W-:Y:S02]  /*0800*/  ULEA UR8, UR5, UR4, 0x18 ;  /* 0x0000000405087291 */ /* 0x002fe4000f8ec03f */
[----:B------:R-:W-:-:S04]  /*0810*/  UIADD3 UR4, -UR6, 0x100000, URZ ;  /* 0x0010000006047890 */ /* 0x000fc8000fffe13f */
[----:B------:R-:W-:Y:S02]  /*0820*/  USHF.L.U32 UR5, UR4, 0xb, URZ ;  /* 0x0000000b04057899 */ /* 0x000fe4000800063f */
[----:B------:R-:W-:Y:S02]  /*0830*/  USHF.L.U32 UR4, UR4, 0x1, URZ ;  /* 0x0000000104047899 */ /* 0x000fe4000800063f */
[----:B------:R-:W-:-:S04]  /*0840*/  UIADD3 UR6, -UR7, 0x100000, URZ ;  /* 0x0010000007067890 */ /* 0x000fc8000fffe13f */
[----:B------:R-:W-:Y:S02]  /*0850*/  USHF.L.U32 UR7, UR6, 0xb, URZ ;  /* 0x0000000b06077899 */ /* 0x000fe4000800063f */
[----:B------:R-:W-:Y:S01]  /*0860*/  USHF.L.U32 UR6, UR6, 0x1, URZ ;  /* 0x0000000106067899 */ /* 0x000fe2000800063f */
[----:B------:R-:W1:Y:S03]  /*0870*/  FENCE.VIEW.ASYNC.S ;  /* 0x00000000000073c6 */ /* 0x000e660000000000 */
[----:B-1----:R1:W2:Y:S08]  /*0880*/  SYNCS.EXCH.64 URZ, [UR8+0x80], UR4 ;  /* 0x00008004083f75b2 */ /* 0x0022b00008000100 */
[----:B------:R1:W3:Y:S01]  /*0890*/  SYNCS.EXCH.64 URZ, [UR8+0x98], UR6 ;  /* 0x00009806083f75b2 */ /* 0x0002e20008000100 */
[----:B------:R1:W1:Y:S01]  /*08a0*/  SYNCS.EXCH.64 URZ, [UR8+0x88], UR4 ;  /* 0x00008804083f75b2 */ /* 0x0002620008000100 */
[----:B------:R1:W1:Y:S01]  /*08b0*/  SYNCS.EXCH.64 URZ, [UR8+0xa0], UR6 ;  /* 0x0000a006083f75b2 */ /* 0x0002620008000100 */
[----:B------:R1:W1:Y:S01]  /*08c0*/  SYNCS.EXCH.64 URZ, [UR8+0x90], UR4 ;  /* 0x00009004083f75b2 */ /* 0x0002620008000100 */
[----:B------:R1:W1:Y:S01]  /*08d0*/  SYNCS.EXCH.64 URZ, [UR8+0xa8], UR6 ;  /* 0x0000a806083f75b2 */ /* 0x0002620008000100 */
[----:B------:R-:W-:Y:S01]  /*08e0*/  NOP ;  /* 0x0000000000007918 */ /* 0x000fe20000000000 */
.L_x_8:
[----:B------:R-:W-:Y:S01]  /*08f0*/  IMAD.IADD R10, R18, 0x1, -R9 ;  /* 0x00000001120a7824 */ /* 0x000fe200078e0a09 */
[----:B------:R-:W5:Y:S01]  /*0900*/  SHFL.IDX PT, R14, R7, RZ, 0x1f ;  /* 0x00001fff070e7589 */ /* 0x000f6200000e0000 */
[----:B------:R-:W-:Y:S02]  /*0910*/  SHF.R.S32.HI R13, RZ, 0x1f, R2 ;  /* 0x0000001fff0d7819 */ /* 0x000fe40000011402 */
[----:B------:R-:W-:Y:S01]  /*0920*/  ELECT P1, URZ, PT ;  /* 0x00000000003f782f */ /* 0x000fe20003820000 */
[----:B------:R-:W4:Y:S01]  /*0930*/  F2I.U32.TRUNC.NTZ R15, R15 ;  /* 0x0000000f000f7305 */ /* 0x000f22000020f000 */
[----:B------:R-:W-:Y:S01]  /*0940*/  SHF.R.S32.HI R9, RZ, 0x1f, R10 ;  /* 0x0000001fff097819 */ /* 0x000fe2000001140a */
[----:B-1----:R-:W-:Y:S01]  /*0950*/  UMOV UR4, 0x20 ;  /* 0x0000002000047882 */ /* 0x002fe20000000000 */
[----:B------:R-:W-:Y:S01]  /*0960*/  LEA.HI R13, R13, R2, RZ, 0x2 ;  /* 0x000000020d0d7211 */ /* 0x000fe200078f10ff */
[----:B------:R-:W-:Y:S01]  /*0970*/  IMAD.MOV.U32 R57, RZ, RZ, 0x1 ;  /* 0x00000001ff397424 */ /* 0x000fe200078e00ff */
[----:B------:R-:W-:Y:S01]  /*0980*/  LEA.HI R9, R9, R10, RZ, 0x3 ;  /* 0x0000000a09097211 */ /* 0x000fe200078f18ff */
[----:B------:R-:W-:Y:S01]  /*0990*/  NOP ;  /* 0x0000000000007918 */ /* 0x000fe20000000000 */
[----:B------:R-:W-:-:S02]  /*09a0*/  LOP3.LUT R13, R13, 0x3ffffffc, RZ, 0xc0, !PT ;  /* 0x3ffffffc0d0d7812 */ /* 0x000fc400078ec0ff */
[--C-:B------:R-:W-:Y:S02]  /*09b0*/  SHF.R.S32.HI R11, RZ, 0x3, R9.reuse ;  /* 0x00000003ff0b7819 */ /* 0x100fe40000011409 */
[----:B------:R-:W-:Y:S01]  /*09c0*/  SHF.R.S32.HI R12, RZ, 0x1f, R9 ;  /* 0x0000001fff0c7819 */ /* 0x000fe20000011409 */
[----:B------:R-:W-:Y:S01]  /*09d0*/  IMAD.IADD R13, R2, 0x1, -R13 ;  /* 0x00000001020d7824 */ /* 0x000fe200078e0a0d */
[----:B------:R-:W1:Y:S01]  /*09e0*/  LDC R9, c[0x0][0x148] ;  /* 0x00005200ff097b82 */ /* 0x000e620000000800 */
[----:B------:R-:W-:Y:S01]  /*09f0*/  ISETP.NE.AND P4, PT, R0, RZ, PT ;  /* 0x000000ff0000720c */ /* 0x000fe20003f85270 */
[----:B----4-:R-:W-:Y:S01]  /*0a00*/  IMAD.MOV R24, RZ, RZ, -R15 ;  /* 0x000000ffff187224 */ /* 0x010fe200078e0a0f */
[----:B------:R-:W-:Y:S02]  /*0a10*/  LEA.HI R12, R12, R11, RZ, 0x2 ;  /* 0x0000000b0c0c7211 */ /* 0x000fe400078f10ff */
[----:B------:R-:W-:Y:S02]  /*0a20*/  ISETP.EQ.OR P2, PT, R0, 0x3, !P4 ;  /* 0x000000030000780c */ /* 0x000fe40006742670 */
[----:B------:R-:W-:-:S02]  /*0a30*/  LOP3.LUT R12, R12, 0xfffffffc, RZ, 0xc0, !PT ;  /* 0xfffffffc0c0c7812 */ /* 0x000fc400078ec0ff */
[----:B-----5:R-:W-:Y:S02]  /*0a40*/  ISETP.NE.OR P1, PT, R14, RZ, !P1 ;  /* 0x000000ff0e00720c */ /* 0x020fe40004f25670 */
[----:B------:R-:W-:Y:S01]  /*0a50*/  ISETP.EQ.AND P2, PT, R8, RZ, P2 ;  /* 0x000000ff0800720c */ /* 0x000fe20001742270 */
[----:B------:R-:W-:-:S03]  /*0a60*/  IMAD.IADD R12, R11, 0x1, -R12 ;  /* 0x000000010b0c7824 */ /* 0x000fc600078e0a0c */
[----:B------:R-:W-:Y:S01]  /*0a70*/  SEL R22, RZ, 0x1, !P2 ;  /* 0x00000001ff167807 */ /* 0x000fe20005000000 */
[----:B------:R-:W-:-:S05]  /*0a80*/  IMAD R12, R13, 0x4, R12 ;  /* 0x000000040d0c7824 */ /* 0x000fca00078e020c */
[----:B------:R-:W-:Y:S01]  /*0a90*/  LEA.HI R2, R12, R12, RZ, 0x1 ;  /* 0x0000000c0c027211 */ /* 0x000fe200078f08ff */
[----:B------:R-:W-:Y:S01]  /*0aa0*/  VOTEU.ALL UP0, P1 ;  /* 0x00000000003f7886 */ /* 0x000fe20000800000 */
[----:B------:R-:W-:Y:S02]  /*0ab0*/  VOTEU.ALL UP1, P1 ;  /* 0x00000000003f7886 */ /* 0x000fe40000820000 */
[----:B------:R-:W-:Y:S02]  /*0ac0*/  LOP3.LUT R11, R2, 0xfffffffe, RZ, 0xc0, !PT ;  /* 0xfffffffe020b7812 */ /* 0x000fe400078ec0ff */
[----:B------:R-:W4:Y:S01]  /*0ad0*/  @!UP0 S2UR UR7, SR_CgaCtaId ;  /* 0x00000000000789c3 */ /* 0x000f220000008800 */
[----:B------:R-:W-:Y:S01]  /*0ae0*/  @!UP0 UMOV UR6, 0x400 ;  /* 0x0000040000068882 */ /* 0x000fe20000000000 */
[----:B------:R-:W-:-:S04]  /*0af0*/  @!UP0 UIADD3 UR4, -UR4, 0x100000, URZ ;  /* 0x0010000004048890 */ /* 0x000fc8000fffe13f */
[----:B------:R-:W-:Y:S02]  /*0b00*/  @!UP0 USHF.L.U32 UR5, UR4, 0xb, URZ ;  /* 0x0000000b04058899 */ /* 0x000fe4000800063f */
[----:B------:R-:W-:Y:S01]  /*0b10*/  @!UP0 USHF.L.U32 UR4, UR4, 0x1, URZ ;  /* 0x0000000104048899 */ /* 0x000fe2000800063f */
[C---:B------:R-:W-:Y:S02]  /*0b20*/  IMAD.IADD R2, R12.reuse, 0x1, -R11 ;  /* 0x000000010c027824 */ /* 0x040fe400078e0a0b */
[----:B------:R-:W-:-:S03]  /*0b30*/  IMAD.SHL.U32 R11, R12, 0x4, RZ ;  /* 0x000000040c0b7824 */ /* 0x000fc600078e00ff */
[----:B------:R-:W-:Y:S02]  /*0b40*/  ISETP.NE.AND P5, PT, R2, R3, PT ;  /* 0x000000030200720c */ /* 0x000fe40003fa5270 */
[----:B------:R-:W-:Y:S01]  /*0b50*/  LOP3.LUT R56, R12, 0xc, R11, 0x78, !PT ;  /* 0x0000000c0c387812 */ /* 0x000fe200078e780b */
[----:B-1----:R-:W-:Y:S01]  /*0b60*/  IMAD R11, R9, R24, R6 ;  /* 0x00000018090b7224 */ /* 0x002fe200078e0206 */
[----:B------:R-:W1:Y:S09]  /*0b70*/  LDC R12, c[0x0][0x140] ;  /* 0x00005000ff0c7b82 */ /* 0x000e720000000800 */
[----:B------:R-:W-:Y:S01]  /*0b80*/  @P5 LEA.HI R2, R56, R56, RZ, 0x1 ;  /* 0x0000003838025211 */ /* 0x000fe200078f08ff */
[----:B----4-:R-:W-:-:S03]  /*0b90*/  @!UP0 ULEA UR6, UR7, UR6, 0x18 ;  /* 0x0000000607068291 */ /* 0x010fc6000f8ec03f */
[----:B------:R-:W-:Y:S01]  /*0ba0*/  @P5 SHF.R.S32.HI R2, RZ, 0x1, R2 ;  /* 0x00000001ff025819 */ /* 0x000fe20000011402 */
[----:B------:R-:W-:Y:S01]  /*0bb0*/  VOTEU.ALL UP0, P1 ;  /* 0x00000000003f7886 */ /* 0x000fe20000800000 */
[----:B------:R-:W-:Y:S02]  /*0bc0*/  LOP3.LUT P1, RZ, R10, 0x7, RZ, 0xc0, !PT ;  /* 0x000000070aff7812 */ /* 0x000fe4000782c0ff */
[----:B------:R-:W-:Y:S02]  /*0bd0*/  @P5 ISETP.NE.AND P6, PT, R2, R11, PT ;  /* 0x0000000b0200520c */ /* 0x000fe40003fc5270 */
[----:B------:R-:W-:Y:S02]  /*0be0*/  ISETP.LT.U32.AND P1, PT, R56, 0x2, !P1 ;  /* 0x000000023800780c */ /* 0x000fe40004f21070 */
[----:B------:R-:W-:Y:S02]  /*0bf0*/  @P5 SEL R57, RZ, 0x1, P6 ;  /* 0x00000001ff395807 */ /* 0x000fe40003000000 */
[C---:B------:R-:W-:Y:S01]  /*0c00*/  ISETP.NE.AND P5, PT, R8.reuse, RZ, PT ;  /* 0x000000ff0800720c */ /* 0x040fe20003fa5270 */
[----:B------:R-:W-:Y:S01]  /*0c10*/  VIADD R8, R8, 0xffffffff ;  /* 0xffffffff08087836 */ /* 0x000fe20000000000 */
[----:B-1----:R-:W-:Y:S01]  /*0c20*/  ISETP.EQ.U32.AND P2, PT, R12, 0x1, PT ;  /* 0x000000010c00780c */ /* 0x002fe20003f42070 */
[----:B------:R-:W1:Y:S02]  /*0c30*/  FENCE.VIEW.ASYNC.S ;  /* 0x00000000000073c6 */ /* 0x000e640000000000 */
[----:B-1----:R1:W4:Y:S01]  /*0c40*/  @!UP0 SYNCS.EXCH.64 URZ, [UR6+0xb0], UR4 ;  /* 0x0000b004063f85b2 */ /* 0x0023220008000100 */
[----:B------:R-:W-:-:S02]  /*0c50*/  ISETP.EQ.AND P6, PT, R0, 0x2, !P5 ;  /* 0x000000020000780c */ /* 0x000fc40006fc2270 */
[----:B------:R-:W-:Y:S02]  /*0c60*/  SEL R2, RZ, 0x1, !P1 ;  /* 0x00000001ff027807 */ /* 0x000fe40004800000 */
[----:B------:R-:W-:Y:S02]  /*0c70*/  ISETP.GE.U32.AND P1, PT, R8, 0x2, PT ;  /* 0x000000020800780c */ /* 0x000fe40003f26070 */
[----:B------:R-:W-:Y:S02]  /*0c80*/  SEL R19, RZ, 0x1, !P6 ;  /* 0x00000001ff137807 */ /* 0x000fe40007000000 */
[----:B------:R-:W-:Y:S02]  /*0c90*/  LOP3.LUT R57, R57, R2, RZ, 0xc0, !PT ;  /* 0x0000000239397212 */ /* 0x000fe400078ec0ff */
[----:B------:R-:W-:Y:S02]  /*0ca0*/  SEL R19, R19, 0x2, P1 ;  /* 0x0000000213137807 */ /* 0x000fe40000800000 */
[----:B------:R-:W-:Y:S01]  /*0cb0*/  SEL R22, R22, 0x2, P1 ;  /* 0x0000000216167807 */ /* 0x000fe20000800000 */
[----:B------:R1:W1:Y:S01]  /*0cc0*/  @!UP1 SYNCS.EXCH.64 URZ, [UR6+0xb8], UR4 ;  /* 0x0000b804063f95b2 */ /* 0x0002620008000100 */
[----:B------:R-:W-:Y:S01]  /*0cd0*/  NOP ;  /* 0x0000000000007918 */ /* 0x000fe20000000000 */
[----:B------:R-:W-:Y:S05]  /*0ce0*/  @!P2 BRA `(.L_x_9) ;  /* 0x000000000008a947 */ /* 0x000fea0003800000 */
[----:B-1234-:R-:W-:Y:S01]  /*0cf0*/  UCGABAR_ARV ;  /* 0x00000000000079c7 */ /* 0x01efe20008000000 */
[----:B------:R-:W-:Y:S05]  /*0d00*/  BRA `(.L_x_10) ;  /* 0x0000000000047947 */ /* 0x000fea0003800000 */
.L_x_9:
[----:B-1234-:R-:W-:Y:S01]  /*0d10*/  NOP ;  /* 0x0000000000007918 */ /* 0x01efe20000000000 */
.L_x_10:
[----:B------:R-:W1:Y:S01]  /*0d20*/  LDC R2, c[0x0][0x904] ;  /* 0x00024100ff027b82 */ /* 0x000e620000000800 */
[----:B------:R-:W-:Y:S02]  /*0d30*/  IMAD.U32 R10, RZ, RZ, UR9 ;  /* 0x00000009ff0a7e24 */ /* 0x000fe4000f8e00ff */
[----:B------:R-:W-:Y:S01]  /*0d40*/  IMAD.MOV.U32 R11, RZ, RZ, RZ ;  /* 0x000000ffff0b7224 */ /* 0x000fe200078e00ff */
[----:B-1----:R-:W-:-:S04]  /*0d50*/  ISETP.NE.AND P1, PT, R2, 0x1, PT ;  /* 0x000000010200780c */ /* 0x002fc80003f25270 */
[----:B------:R-:W-:-:S09]  /*0d60*/  P2R R7, PR, RZ, 0x2 ;  /* 0x00000002ff077803 */ /* 0x000fd20000000000 */
[----:B------:R-:W1:Y:S01]  /*0d70*/  @P1 LDC R17, c[0x0][0x10] ;  /* 0x00000400ff111b82 */ /* 0x000e620000000800 */
[----:B------:R-:W-:Y:S02]  /*0d80*/  @P1 IMAD.MOV.U32 R7, RZ, RZ, RZ ;  /* 0x000000ffff071224 */ /* 0x000fe400078e00ff */
[----:B------:R-:W-:-:S05]  /*0d90*/  @P1 IMAD.MOV.U32 R15, RZ, RZ, RZ ;  /* 0x000000ffff0f1224 */ /* 0x000fca00078e00ff */
[----:B------:R-:W2:Y:S01]  /*0da0*/  @!P1 LDC R13, c[0x0][0xc] ;  /* 0x00000300ff0d9b82 */ /* 0x000ea20000000800 */
[----:B------:R-:W-:Y:S01]  /*0db0*/  ULDC UR4, c[0x0][0xc] ;  /* 0x0000030000047ab9 */ /* 0x000fe20000000800 */
[----:B------:R-:W-:Y:S01]  /*0dc0*/  ULDC UR5, c[0x0][0x10] ;  /* 0x0000040000057ab9 */ /* 0x000fe20000000800 */
[----:B------:R-:W-:Y:S01]  /*0dd0*/  ULDC UR6, c[0x0][0x14] ;  /* 0x0000050000067ab9 */ /* 0x000fe20000000800 */
[----:B------:R-:W-:-:S04]  /*0de0*/  UIMAD.WIDE.U32 UR4, UR4, UR5, URZ ;  /* 0x00000005040472a5 */ /* 0x000fc8000f8e003f */
[----:B------:R-:W-:Y:S02]  /*0df0*/  UIMAD.WIDE.U32 UR36, UR4, UR6, URZ ;  /* 0x00000006042472a5 */ /* 0x000fe4000f8e003f */
[----:B------:R-:W-:-:S04]  /*0e00*/  UIMAD UR42, UR5, UR6, URZ ;  /* 0x00000006052a72a4 */ /* 0x000fc8000f8e023f */
[----:B------:R-:W-:Y:S01]  /*0e10*/  UIADD3 UR42, UR37, UR42, URZ ;  /* 0x0000002a252a7290 */ /* 0x000fe2000fffe03f */
[----:B-1----:R-:W-:-:S04]  /*0e20*/  @P1 IMAD.WIDE.U32 R16, R17, UR9, R6 ;  /* 0x0000000911101c25 */ /* 0x002fc8000f8e0006 */
[----:B------:R-:W-:Y:S02]  /*0e30*/  @P1 IMAD.IADD R17, R17, 0x1, R15 ;  /* 0x0000000111111824 */ /* 0x000fe400078e020f */
[----:B--2---:R-:W-:-:S04]  /*0e40*/  @!P1 IMAD.WIDE.U32 R10, R6, R13, R10 ;  /* 0x0000000d060a9225 */ /* 0x004fc800078e000a */
[----:B------:R-:W-:Y:S02]  /*0e50*/  @!P1 IMAD.MOV.U32 R16, RZ, RZ, R10 ;  /* 0x000000ffff109224 */ /* 0x000fe400078e000a */
[----:B------:R-:W-:Y:S01]  /*0e60*/  @!P1 IMAD.MOV.U32 R17, RZ, RZ, R11 ;  /* 0x000000ffff119224 */ /* 0x000fe200078e000b */
[----:B------:R-:W-:Y:S06]  /*0e70*/  @!P2 BRA `(.L_x_11) ;  /* 0x00000000000ca947 */ /* 0x000fec0003800000 */
[----:B------:R-:W-:Y:S01]  /*0e80*/  UCGABAR_WAIT ;  /* 0x0000000000007dc7 */ /* 0x000fe20008000000 */
[----:B------:R-:W-:Y:S01]  /*0e90*/  CCTL.IVALL ;  /* 0x00000000ff00798f */ /* 0x000fe20002000000 */
[----:B------:R-:W-:Y:S05]  /*0ea0*/  BRA `(.L_x_12) ;  /* 0x0000000000047947 */ /* 0x000fea0003800000 */
.L_x_11:
[----:B------:R-:W-:Y:S06]  /*0eb0*/  BAR.SYNC.DEFER_BLOCKING 0x0 ;  /* 0x0000000000007b1d */ /* 0x000fec0000010000 */
.L_x_12:
[----:B------:R-:W1:Y:S01]  /*0ec0*/  S2UR UR41, SR_CgaCtaId ;  /* 0x00000000002979c3 */ /* 0x000e620000008800 */
[----:B------:R-:W-:Y:S04]  /*0ed0*/  BSSY B6, `(.L_x_13) ;  /* 0x00005ea000067945 */ /* 0x000fe80003800000 */
[----:B------:R-:W-:Y:S05]  /*0ee0*/  @!P5 BRA `(.L_x_14) ;  /* 0x00000034007cd947 */ /* 0x000fea0003800000 */
[----:B------:R-:W-:-:S13]  /*0ef0*/  ISETP.GT.U32.AND P0, PT, R8, 0x1, PT ;  /* 0x000000010800780c */ /* 0x000fda0003f04070 */
[----:B------:R-:W-:Y:S05]  /*0f00*/  @P0 BRA `(.L_x_15) ;  /* 0x0000005c00980947 */ /* 0x000fea0003800000 */
[----:B------:R-:W-:Y:S01]  /*0f10*/  ULDC.64 UR4, c[0x0][0x8f8] ;  /* 0x00023e0000047ab9 */ /* 0x000fe20000000a00 */
[----:B------:R-:W-:Y:S01]  /*0f20*/  UMOV UR47, 0xffffffff ;  /* 0xffffffff002f7882 */ /* 0x000fe20000000000 */
[----:B------:R-:W-:Y:S01]  /*0f30*/  ISETP.GE.U32.AND P0, PT, R16, UR4, PT ;  /* 0x0000000410007c0c */ /* 0x000fe2000bf06070 */
[----:B------:R-:W-:Y:S01]  /*0f40*/  IMAD.MOV.U32 R23, RZ, RZ, -0x1 ;  /* 0xffffffffff177424 */ /* 0x000fe200078e00ff */
[----:B------:R-:W-:Y:S01]  /*0f50*/  PRMT R58, RZ, 0x7610, R58 ;  /* 0x00007610ff3a7816 */ /* 0x000fe2000000003a */
[----:B------:R-:W-:Y:S01]  /*0f60*/  IMAD.MOV.U32 R62, RZ, RZ, -0x1 ;  /* 0xffffffffff3e7424 */ /* 0x000fe200078e00ff */
[----:B------:R-:W-:Y:S02]  /*0f70*/  ISETP.GE.U32.AND.EX P0, PT, R17, UR5, PT, P0 ;  /* 0x0000000511007c0c */ /* 0x000fe4000bf06100 */
[----:B------:R-:W-:-:S11]  /*0f80*/  PRMT R0, RZ, 0x7610, R0 ;  /* 0x00007610ff007816 */ /* 0x000fd60000000000 */
[----:B------:R-:W-:Y:S05]  /*0f90*/  @P0 BRA `(.L_x_16) ;  /* 0x00000004002c0947 */ /* 0x000fea0003800000 */
[----:B------:R-:W2:Y:S01]  /*0fa0*/  LDC.64 R20, c[0x0][0x8d0] ;  /* 0x00023400ff147b82 */ /* 0x000ea20000000a00 */
[----:B------:R-:W-:Y:S02]  /*0fb0*/  IMAD.MOV.U32 R4, RZ, RZ, R16 ;  /* 0x000000ffff047224 */ /* 0x000fe400078e0010 */
[----:B------:R-:W-:-:S05]  /*0fc0*/  IMAD.MOV.U32 R5, RZ, RZ, R17 ;  /* 0x000000ffff057224 */ /* 0x000fca00078e0011 */
[----:B------:R-:W3:Y:S08]  /*0fd0*/  LDC R0, c[0x0][0x8d8] ;  /* 0x00023600ff007b82 */ /* 0x000ef00000000800 */
[----:B------:R-:W4:Y:S01]  /*0fe0*/  LDC.64 R26, c[0x0][0x8c8] ;  /* 0x00023200ff1a7b82 */ /* 0x000f220000000a00 */
[----:B--2---:R-:W-:-:S04]  /*0ff0*/  ISETP.NE.U32.AND P0, PT, R20, RZ, PT ;  /* 0x000000ff1400720c */ /* 0x004fc80003f05070 */
[----:B------:R-:W-:-:S13]  /*1000*/  ISETP.NE.AND.EX P0, PT, R21, RZ, PT, P0 ;  /* 0x000000ff1500720c */ /* 0x000fda0003f05300 */
[----:B---34-:R-:W-:Y:S05]  /*1010*/  @!P0 BRA `(.L_x_17) ;  /* 0x0000000000288947 */ /* 0x018fea0003800000 */
[----:B------:R-:W2:Y:S02]  /*1020*/  LDC R13, c[0x0][0x8dc] ;  /* 0x00023700ff0d7b82 */ /* 0x000ea40000000800 */
[----:B--2---:R-:W-:-:S05]  /*1030*/  IADD3 R13, P0, R16, R13, RZ ;  /* 0x0000000d100d7210 */ /* 0x004fca0007f1e0ff */
[----:B------:R-:W-:-:S04]  /*1040*/  IMAD.X R15, RZ, RZ, R17, P0 ;  /* 0x000000ffff0f7224 */ /* 0x000fc800000e0611 */
[----:B------:R-:W-:-:S04]  /*1050*/  IMAD.WIDE.U32 R4, R15, R20, RZ ;  /* 0x000000140f047225 */ /* 0x000fc800078e00ff */
[----:B------:R-:W-:-:S04]  /*1060*/  IMAD.WIDE.U32 R10, P0, R13, R21, R4 ;  /* 0x000000150d0a7225 */ /* 0x000fc80007800004 */
[----:B------:R-:W-:-:S04]  /*1070*/  IMAD.WIDE.U32 R4, R13, R20, RZ ;  /* 0x000000140d047225 */ /* 0x000fc800078e00ff */
[----:B------:R-:W-:Y:S01]  /*1080*/  IMAD.X R13, RZ, RZ, RZ, P0 ;  /* 0x000000ffff0d7224 */ /* 0x000fe200000e06ff */
[----:B------:R-:W-:Y:S01]  /*1090*/  IADD3 RZ, P0, R5, R10, RZ ;  /* 0x0000000a05ff7210 */ /* 0x000fe20007f1e0ff */
[----:B------:R-:W-:-:S04]  /*10a0*/  IMAD.MOV.U32 R12, RZ, RZ, R11 ;  /* 0x000000ffff0c7224 */ /* 0x000fc800078e000b */
[----:B------:R-:W-:-:S08]  /*10b0*/  IMAD.WIDE.U32.X R4, R15, R21, R12, P0 ;  /* 0x000000150f047225 */ /* 0x000fd000000e040c */
.L_x_17:
[----:B------:R-:W2:Y:S01]  /*10c0*/  LDC.64 R28, c[0x0][0x8e8] ;  /* 0x00023a00ff1c7b82 */ /* 0x000ea20000000a00 */
[-CC-:B------:R-:W-:Y:S01]  /*10d0*/  SHF.R.U64 R25, R4, R0.reuse, R5.reuse ;  /* 0x0000000004197219 */ /* 0x180fe20000001205 */
[----:B------:R-:W-:Y:S01]  /*10e0*/  IMAD.MOV.U32 R30, RZ, RZ, 0x1 ;  /* 0x00000001ff1e7424 */ /* 0x000fe200078e00ff */
[----:B------:R-:W-:Y:S02]  /*10f0*/  SHF.R.U32.HI R0, RZ, R0, R5 ;  /* 0x00000000ff007219 */ /* 0x000fe40000011605 */
[----:B------:R-:W-:-:S03]  /*1100*/  IADD3 R7, P0, RZ, -R25, RZ ;  /* 0x80000019ff077210 */ /* 0x000fc60007f1e0ff */
[----:B------:R-:W3:Y:S02]  /*1110*/  LDC R8, c[0x0][0x8c0] ;  /* 0x00023000ff087b82 */ /* 0x000ee40000000800 */
[----:B------:R-:W-:-:S04]  /*1120*/  IMAD.X R5, RZ, RZ, ~R0, P0 ;  /* 0x000000ffff057224 */ /* 0x000fc800000e0e00 */
[-C--:B------:R-:W-:Y:S02]  /*1130*/  IMAD R0, R5, R26.reuse, RZ ;  /* 0x0000001a05007224 */ /* 0x080fe400078e02ff */
[----:B------:R-:W4:Y:S01]  /*1140*/  LDC R11, c[0x0][0x8b0] ;  /* 0x00022c00ff0b7b82 */ /* 0x000f220000000800 */
[----:B------:R-:W-:-:S04]  /*1150*/  IMAD.WIDE.U32 R4, R7, R26, R16 ;  /* 0x0000001a07047225 */ /* 0x000fc800078e0010 */
[----:B------:R-:W-:Y:S02]  /*1160*/  IMAD R7, R7, R27, R0 ;  /* 0x0000001b07077224 */ /* 0x000fe400078e0200 */
[----:B------:R-:W-:Y:S01]  /*1170*/  IMAD.MOV.U32 R0, RZ, RZ, -0x1 ;  /* 0xffffffffff007424 */ /* 0x000fe200078e00ff */
[----:B------:R-:W5:Y:S01]  /*1180*/  LDC R21, c[0x0][0x900] ;  /* 0x00024000ff157b82 */ /* 0x000f620000000800 */
[----:B------:R-:W-:Y:S01]  /*1190*/  IMAD.IADD R5, R5, 0x1, R7 ;  /* 0x0000000105057824 */ /* 0x000fe200078e0207 */
[----:B--2---:R-:W-:Y:S01]  /*11a0*/  ISETP.NE.U32.AND P0, PT, R28, RZ, PT ;  /* 0x000000ff1c00720c */ /* 0x004fe20003f05070 */
[----:B------:R-:W-:-:S03]  /*11b0*/  IMAD R26, R9, R24, R6 ;  /* 0x00000018091a7224 */ /* 0x000fc600078e0206 */
[----:B------:R-:W-:Y:S02]  /*11c0*/  ISETP.NE.AND.EX P0, PT, R29, RZ, PT, P0 ;  /* 0x000000ff1d00720c */ /* 0x000fe40003f05300 */
[----:B------:R-:W2:Y:S01]  /*11d0*/  LDC R15, c[0x0][0x8a8] ;  /* 0x00022a00ff0f7b82 */ /* 0x000ea20000000800 */
[-CC-:B---3--:R-:W-:Y:S02]  /*11e0*/  SHF.R.U64 R13, R4, R8.reuse, R5.reuse ;  /* 0x00000008040d7219 */ /* 0x188fe40000001205 */
[----:B------:R-:W-:-:S05]  /*11f0*/  SHF.R.U32.HI R4, RZ, R8, R5 ;  /* 0x00000008ff047219 */ /* 0x000fca0000011605 */
[----:B------:R-:W3:Y:S01]  /*1200*/  LDC R12, c[0x0][0x8f0] ;  /* 0x00023c00ff0c7b82 */ /* 0x000ee20000000800 */
[-CC-:B----4-:R-:W-:Y:S02]  /*1210*/  SHF.R.U64 R23, R13, R11.reuse, R4.reuse ;  /* 0x0000000b0d177219 */ /* 0x190fe40000001204 */
[----:B------:R-:W-:-:S05]  /*1220*/  SHF.R.U32.HI R4, RZ, R11, R4 ;  /* 0x0000000bff047219 */ /* 0x000fca0000011604 */
[----:B------:R-:W4:Y:S01]  /*1230*/  LDC R14, c[0x0][0x8e0] ;  /* 0x00023800ff0e7b82 */ /* 0x000f220000000800 */
[-CC-:B-----5:R-:W-:Y:S02]  /*1240*/  SHF.R.U64 R24, R23, R21.reuse, R4.reuse ;  /* 0x0000001517187219 */ /* 0x1a0fe40000001204 */
[-C--:B------:R-:W-:Y:S02]  /*1250*/  SHF.L.U32 R0, R0, R21.reuse, RZ ;  /* 0x0000001500007219 */ /* 0x080fe400000006ff */
[----:B------:R-:W-:Y:S01]  /*1260*/  SHF.R.U32.HI R5, RZ, R21, R4 ;  /* 0x00000015ff057219 */ /* 0x000fe20000011604 */
[----:B------:R-:W-:Y:S01]  /*1270*/  IMAD.MOV.U32 R4, RZ, RZ, R24 ;  /* 0x000000ffff047224 */ /* 0x000fe200078e0018 */
[----:B------:R-:W-:Y:S01]  /*1280*/  LOP3.LUT R10, RZ, R0, RZ, 0x33, !PT ;  /* 0x00000000ff0a7212 */ /* 0x000fe200078e33ff */
[----:B------:R-:W1:Y:S01]  /*1290*/  LDC R20, c[0x0][0x8b8] ;  /* 0x00022e00ff147b82 */ /* 0x000e620000000800 */
[----:B------:R-:W-:Y:S05]  /*12a0*/  @!P0 BRA `(.L_x_18) ;  /* 0x0000000000288947 */ /* 0x000fea0003800000 */
[----:B------:R-:W5:Y:S02]  /*12b0*/  LDC R9, c[0x0][0x8f4] ;  /* 0x00023d00ff097b82 */ /* 0x000f640000000800 */
[----:B-----5:R-:W-:-:S05]  /*12c0*/  IADD3 R9, P0, R24, R9, RZ ;  /* 0x0000000918097210 */ /* 0x020fca0007f1e0ff */
        /* <DEDUP_REMOVED lines=8> */
.L_x_18:
[----:B---3--:R-:W-:Y:S01]  /*1350*/  SHF.R.U64 R4, R4, R12, R5 ;  /* 0x0000000c04047219 */ /* 0x008fe20000001205 */
[----:B--2---:R-:W-:Y:S01]  /*1360*/  VIADD R6, R15, 0xffffffff ;  /* 0xffffffff0f067836 */ /* 0x004fe20000000000 */
[----:B------:R-:W-:Y:S02]  /*1370*/  SHF.L.U32 R0, R30, R21, RZ ;  /* 0x000000151e007219 */ /* 0x000fe400000006ff */
[----:B------:R-:W-:Y:S01]  /*1380*/  LOP3.LUT R5, R23, R10, RZ, 0xc0, !PT ;  /* 0x0000000a17057212 */ /* 0x000fe200078ec0ff */
[----:B------:R-:W-:Y:S01]  /*1390*/  IMAD.MOV R7, RZ, RZ, -R4 ;  /* 0x000000ffff077224 */ /* 0x000fe200078e0a04 */
[----:B------:R-:W-:Y:S02]  /*13a0*/  SEL R3, R3, R26, !P1 ;  /* 0x0000001a03037207 */ /* 0x000fe40004800000 */
[----:B------:R-:W-:Y:S01]  /*13b0*/  LOP3.LUT R6, R13, R6, RZ, 0xc0, !PT ;  /* 0x000000060d067212 */ /* 0x000fe200078ec0ff */
[----:B------:R-:W-:Y:S01]  /*13c0*/  IMAD R4, R0, R4, R5 ;  /* 0x0000000400047224 */ /* 0x000fe200078e0205 */
[----:B------:R-:W-:Y:S01]  /*13d0*/  R2UR UR47, R25 ;  /* 0x00000000192f72ca */ /* 0x000fe200000e0000 */
[----:B----4-:R-:W-:-:S02]  /*13e0*/  IMAD R0, R7, R14, R24 ;  /* 0x0000000e07007224 */ /* 0x010fc400078e0218 */
[----:B-1----:R-:W-:Y:S02]  /*13f0*/  IMAD R3, R4, R20, R3 ;  /* 0x0000001404037224 */ /* 0x002fe400078e0203 */
[----:B------:R-:W-:Y:S02]  /*1400*/  IMAD R0, R0, R15, R6 ;  /* 0x0000000f00007224 */ /* 0x000fe400078e0206 */
[----:B------:R-:W-:-:S03]  /*1410*/  IMAD.MOV.U32 R4, RZ, RZ, 0x1 ;  /* 0x00000001ff047424 */ /* 0x000fc600078e00ff */
[----:B------:R-:W-:Y:S02]  /*1420*/  SEL R62, R0, R3, !P1 ;  /* 0x00000003003e7207 */ /* 0x000fe40004800000 */
[----:B------:R-:W-:Y:S02]  /*1430*/  SEL R23, R3, R0, !P1 ;  /* 0x0000000003177207 */ /* 0x000fe40004800000 */
[----:B------:R-:W-:-:S07]  /*1440*/  PRMT R0, R4, 0x7610, R0 ;  /* 0x0000761004007816 */ /* 0x000fce0000000000 */
.L_x_16:
[----:B------:R-:W-:-:S08]  /*1450*/  NOP ;  /* 0x0000000000007918 */ /* 0x000fd00000000000 */
[----:B------:R-:W2:Y:S02]  /*1460*/  USETMAXREG.TRY_ALLOC.CTAPOOL UP0, 0xe8 ;  /* 0x000000e8000079c8 */ /* 0x000ea40008000600 */
[----:B--2---:R-:W-:-:S13]  /*1470*/  PLOP3.LUT P0, PT, PT, PT, UP0, 0x80, 0x0 ;  /* 0x000000000000781c */ /* 0x004fda0003f0f008 */
[----:B------:R-:W-:Y:S05]  /*1480*/  @!P0 BRA `(.L_x_16) ;  /* 0xfffffffc00f08947 */ /* 0x000fea000383ffff */
[----:B------:R-:W-:Y:S02]  /*1490*/  ULDC.64 UR4, c[0x0][0x590] ;  /* 0x0001640000047ab9 */ /* 0x000fe40000000a00 */
[----:B------:R-:W-:Y:S02]  /*14a0*/  IMAD.U32 R69, RZ, RZ, UR4 ;  /* 0x00000004ff457e24 */ /* 0x000fe4000f8e00ff */
[----:B------:R-:W-:-:S03]  /*14b0*/  IMAD.U32 R70, RZ, RZ, UR5 ;  /* 0x00000005ff467e24 */ /* 0x000fc6000f8e00ff */
[----:B------:R-:W-:-:S04]  /*14c0*/  ISETP.NE.U32.AND P1, PT, R69, RZ, PT ;  /* 0x000000ff4500720c */ /* 0x000fc80003f25070 */
[----:B------:R-:W-:-:S13]  /*14d0*/  ISETP.NE.AND.EX P0, PT, R70, RZ, PT, P1 ;  /* 0x000000ff4600720c */ /* 0x000fda0003f05310 */
[----:B------:R-:W-:Y:S05]  /*14e0*/  @P0 BRA `(.L_x_19) ;  /* 0x00000000002c0947 */ /* 0x000fea0003800000 */
[----:B------:R-:W-:Y:S02]  /*14f0*/  ULDC.64 UR4, c[0x0][0x588] ;  /* 0x0001620000047ab9 */ /* 0x000fe40000000a00 */
[----:B------:R-:W-:-:S04]  /*1500*/  ISETP.NE.U32.AND P0, PT, RZ, UR4, PT ;  /* 0x00000004ff007c0c */ /* 0x000fc8000bf05070 */
[----:B------:R-:W-:-:S13]  /*1510*/  ISETP.NE.AND.EX P0, PT, RZ, UR5, PT, P0 ;  /* 0x00000005ff007c0c */ /* 0x000fda000bf05300 */
[----:B------:R-:W-:Y:S05]  /*1520*/  @!P0 BRA `(.L_x_20) ;  /* 0x0000000000108947 */ /* 0x000fea0003800000 */
[----:B------:R-:W2:Y:S02]  /*1530*/  LDC.64 R4, c[0x0][0x588] ;  /* 0x00016200ff047b82 */ /* 0x000ea40000000a00 */
[----:B--2---:R2:W5:Y:S01]  /*1540*/  LDG.E R59, desc[UR54][R4.64] ;  /* 0x00000036043b7981 */ /* 0x004562000c1e1900 */
[----:B------:R-:W-:Y:S01]  /*1550*/  IMAD.MOV.U32 R58, RZ, RZ, 0x1 ;  /* 0x00000001ff3a7424 */ /* 0x000fe200078e00ff */
[----:B------:R-:W-:Y:S06]  /*1560*/  BRA `(.L_x_19) ;  /* 0x00000000000c7947 */ /* 0x000fec0003800000 */
.L_x_20:
[----:B------:R-:W-:Y:S01]  /*1570*/  ULDC UR4, c[0x0][0x580] ;  /* 0x0001600000047ab9 */ /* 0x000fe20000000800 */
[----:B------:R-:W-:Y:S02]  /*1580*/  IMAD.MOV.U32 R58, RZ, RZ, 0x1 ;  /* 0x00000001ff3a7424 */ /* 0x000fe400078e00ff */
[----:B------:R-:W-:-:S07]  /*1590*/  IMAD.U32 R59, RZ, RZ, UR4 ;  /* 0x00000004ff3b7e24 */ /* 0x000fce000f8e00ff */
.L_x_19:
[----:B------:R-:W-:Y:S02]  /*15a0*/  ULDC.64 UR4, c[0x0][0x5b0] ;  /* 0x00016c0000047ab9 */ /* 0x000fe40000000a00 */
[----:B------:R-:W-:-:S04]  /*15b0*/  ISETP.NE.U32.AND P0, PT, RZ, UR4, PT ;  /* 0x00000004ff007c0c */ /* 0x000fc8000bf05070 */
[----:B------:R-:W-:-:S13]  /*15c0*/  ISETP.NE.AND.EX P0, PT, RZ, UR5, PT, P0 ;  /* 0x00000005ff007c0c */ /* 0x000fda000bf05300 */
[----:B------:R-:W-:Y:S05]  /*15d0*/  @P0 BRA `(.L_x_21) ;  /* 0x0000000000240947 */ /* 0x000fea0003800000 */
[----:B------:R-:W-:Y:S02]  /*15e0*/  ULDC.64 UR4, c[0x0][0x5a8] ;  /* 0x00016a0000047ab9 */ /* 0x000fe40000000a00 */
[----:B------:R-:W-:-:S04]  /*15f0*/  ISETP.NE.U32.AND P0, PT, RZ, UR4, PT ;  /* 0x00000004ff007c0c */ /* 0x000fc8000bf05070 */
[----:B------:R-:W-:-:S13]  /*1600*/  ISETP.NE.AND.EX P0, PT, RZ, UR5, PT, P0 ;  /* 0x00000005ff007c0c */ /* 0x000fda000bf05300 */
[----:B------:R-:W-:Y:S05]  /*1610*/  @!P0 BRA `(.L_x_22) ;  /* 0x00000000000c8947 */ /* 0x000fea0003800000 */
[----:B------:R-:W3:Y:S02]  /*1620*/  LDC.64 R60, c[0x0][0x5a8] ;  /* 0x00016a00ff3c7b82 */ /* 0x000ee40000000a00 */
[----:B---3--:R3:W5:Y:S01]  /*1630*/  LDG.E R60, desc[UR54][R60.64] ;  /* 0x000000363c3c7981 */ /* 0x008762000c1e1900 */
[----:B------:R-:W-:Y:S05]  /*1640*/  BRA `(.L_x_21) ;  /* 0x0000000000087947 */ /* 0x000fea0003800000 */
.L_x_22:
[----:B------:R-:W-:Y:S02]  /*1650*/  ULDC UR4, c[0x0][0x5a0] ;  /* 0x0001680000047ab9 */ /* 0x000fe40000000800 */
[----:B------:R-:W-:-:S07]  /*1660*/  IMAD.U32 R60, RZ, RZ, UR4 ;  /* 0x00000004ff3c7e24 */ /* 0x000fce000f8e00ff */
.L_x_21:
[----:B------:R-:W-:Y:S01]  /*1670*/  LOP3.LUT P2, RZ, R0, 0xff, RZ, 0xc0, !PT ;  /* 0x000000ff00ff7812 */ /* 0x000fe2000784c0ff */
[----:B------:R-:W-:Y:S01]  /*1680*/  UMOV UR38, URZ ;  /* 0x0000003f00267c82 */ /* 0x000fe20008000000 */
[----:B------:R-:W-:-:S11]  /*1690*/  PLOP3.LUT P0, PT, PT, PT, PT, 0x80, 0x0 ;  /* 0x000000000000781c */ /* 0x000fd60003f0f070 */
[----:B------:R-:W-:Y:S05]  /*16a0*/  @!P2 BRA `(.L_x_23) ;  /* 0x0000002800f4a947 */ /* 0x000fea0003800000 */
[----:B------:R-:W-:Y:S01]  /*16b0*/  ULDC UR4, c[0x0][0x28c] ;  /* 0x0000a30000047ab9 */ /* 0x000fe20000000800 */
[----:B------:R-:W-:Y:S01]  /*16c0*/  LOP3.LUT R63, R22, 0x1, RZ, 0xfc, !PT ;  /* 0x00000001163f7812 */ /* 0x000fe200078efcff */
[----:B------:R-:W-:Y:S01]  /*16d0*/  UIADD3 UR4, UR4, 0x3f, URZ ;  /* 0x0000003f04047890 */ /* 0x000fe2000fffe03f */
[----:B------:R-:W-:Y:S01]  /*16e0*/  LOP3.LUT R68, R19, 0x1, RZ, 0xfc, !PT ;  /* 0x0000000113447812 */ /* 0x000fe200078efcff */
[----:B------:R-:W-:Y:S01]  /*16f0*/  ULDC.64 UR56, c[0x0][0x198] ;  /* 0x0000660000387ab9 */ /* 0x000fe20000000a00 */
[----:B------:R-:W-:Y:S01]  /*1700*/  UMOV UR49, 0x1 ;  /* 0x0000000100317882 */ /* 0x000fe20000000000 */
[----:B------:R-:W-:Y:S01]  /*1710*/  USHF.R.S32.HI UR5, URZ, 0x1f, UR4 ;  /* 0x0000001f3f057899 */ /* 0x000fe20008011404 */
[----:B------:R-:W-:Y:S01]  /*1720*/  UMOV UR39, URZ ;  /* 0x0000003f00277c82 */ /* 0x000fe20008000000 */
[----:B------:R-:W-:Y:S02]  /*1730*/  UMOV UR40, URZ ;  /* 0x0000003f00287c82 */ /* 0x000fe40008000000 */
[----:B------:R-:W-:Y:S01]  /*1740*/  ULEA.HI UR5, UR5, UR4, URZ, 0x6 ;  /* 0x0000000405057291 */ /* 0x000fe2000f8f303f */
[----:B------:R-:W-:Y:S01]  /*1750*/  UMOV UR43, URZ ;  /* 0x0000003f002b7c82 */ /* 0x000fe20008000000 */
[----:B------:R-:W-:-:S02]  /*1760*/  UMOV UR38, URZ ;  /* 0x0000003f00267c82 */ /* 0x000fc40008000000 */
[----:B------:R-:W-:Y:S01]  /*1770*/  USHF.R.S32.HI UR50, URZ, 0x6, UR5 ;  /* 0x000000063f327899 */ /* 0x000fe20008011405 */
[----:B------:R-:W-:-:S11]  /*1780*/  UMOV UR48, URZ ;  /* 0x0000003f00307c82 */ /* 0x000fd60008000000 */
.L_x_77:
[----:B------:R-:W-:Y:S01]  /*1790*/  LOP3.LUT R0, R18, 0x80, RZ, 0xc0, !PT ;  /* 0x0000008012007812 */ /* 0x000fe200078ec0ff */
[----:B------:R-:W4:Y:S01]  /*17a0*/  S2UR UR51, SR_CgaCtaId ;  /* 0x00000000003379c3 */ /* 0x000f220000008800 */
[----:B------:R-:W-:Y:S02]  /*17b0*/  UMOV UR52, 0x400 ;  /* 0x0000040000347882 */ /* 0x000fe40000000000 */
[----:B------:R-:W-:-:S06]  /*17c0*/  SHF.R.U32.HI R0, RZ, 0x7, R0 ;  /* 0x00000007ff007819 */ /* 0x000fcc0000011600 */
[----:B-1----:R-:W1:Y:S01]  /*17d0*/  SHFL.IDX PT, R0, R0, RZ, 0x1f ;  /* 0x00001fff00007589 */ /* 0x002e6200000e0000 */
[----:B----4-:R-:W-:Y:S01]  /*17e0*/  ULEA UR52, UR51, UR52, 0x18 ;  /* 0x0000003433347291 */ /* 0x010fe2000f8ec03f */
[----:B-1----:R-:W-:-:S13]  /*17f0*/  R2UR UR4, R0 ;  /* 0x00000000000472ca */ /* 0x002fda00000e0000 */
[----:B------:R-:W-:-:S04]  /*1800*/  ULEA.HI UR5, UR4, UR4, URZ, 0x1 ;  /* 0x0000000404057291 */ /* 0x000fc8000f8f083f */
[----:B------:R-:W-:-:S04]  /*1810*/  ULOP3.LUT UR5, UR5, 0x7fffe, URZ, 0xc0, !UPT ;  /* 0x0007fffe05057892 */ /* 0x000fc8000f8ec03f */
[----:B------:R-:W-:-:S03]  /*1820*/  UIADD3 UR5, UR4, -UR5, URZ ;  /* 0x8000000504057290 */ /* 0x000fc6000fffe03f */
[----:B------:R-:W-:Y:S01]  /*1830*/  ULDC UR4, c[0x0][0x28c] ;  /* 0x0000a30000047ab9 */ /* 0x000fe20000000800 */
[----:B------:R-:W-:Y:S01]  /*1840*/  ULEA UR5, UR5, UR52, 0xd ;  /* 0x0000003405057291 */ /* 0x000fe2000f8e683f */
[----:B------:R-:W-:-:S03]  /*1850*/  ISETP.LT.AND P0, PT, RZ, UR4, PT ;  /* 0x00000004ff007c0c */ /* 0x000fc6000bf01270 */
[----:B------:R-:W-:-:S04]  /*1860*/  UIADD3 UR5, UR5, 0x6400, URZ ;  /* 0x0000640005057890 */ /* 0x000fc8000fffe03f */
[----:B------:R-:W-:-:S04]  /*1870*/  USHF.R.U32.HI UR5, URZ, 0x4, UR5 ;  /* 0x000000043f057899 */ /* 0x000fc80008011605 */
[----:B------:R-:W-:Y:S02]  /*1880*/  ULOP3.LUT UR44, UR5, 0x3fff, URZ, 0xc0, !UPT ;  /* 0x00003fff052c7892 */ /* 0x000fe4000f8ec03f */
[----:B------:R-:W-:Y:S10]  /*1890*/  @P0 BRA `(.L_x_24) ;  /* 0x0000000000400947 */ /* 0x000ff40003800000 */
[----:B------:R-:W-:Y:S01]  /*18a0*/  MOV R0, 0x0 ;  /* 0x0000000000007802 */ /* 0x000fe20000000f00 */
[----:B------:R-:W-:Y:S01]  /*18b0*/  ULDC.64 UR4, c[0x4][0x70] ;  /* 0x01001c0000047ab9 */ /* 0x000fe20000000a00 */
[----:B------:R-:W-:Y:S01]  /*18c0*/  ULDC.64 UR6, c[0x4][0x8] ;  /* 0x0100020000067ab9 */ /* 0x000fe20000000a00 */
[----:B--2---:R-:W-:Y:S01]  /*18d0*/  IMAD.U32 R4, RZ, RZ, UR4 ;  /* 0x00000004ff047e24 */ /* 0x004fe2000f8e00ff */
[----:B------:R1:W2:Y:S01]  /*18e0*/  LDC.64 R14, c[0x4][R0] ;  /* 0x01000000000e7b82 */ /* 0x0002a20000000a00 */
[----:B------:R-:W-:Y:S01]  /*18f0*/  IMAD.U32 R5, RZ, RZ, UR5 ;  /* 0x00000005ff057e24 */ /* 0x000fe2000f8e00ff */
[----:B------:R-:W-:Y:S01]  /*1900*/  ULDC.64 UR4, c[0x4][0x78] ;  /* 0x01001e0000047ab9 */ /* 0x000fe20000000a00 */
[----:B------:R-:W-:Y:S02]  /*1910*/  IMAD.U32 R10, RZ, RZ, UR6 ;  /* 0x00000006ff0a7e24 */ /* 0x000fe4000f8e00ff */
[----:B------:R-:W-:Y:S02]  /*1920*/  IMAD.U32 R6, RZ, RZ, UR4 ;  /* 0x00000004ff067e24 */ /* 0x000fe4000f8e00ff */
[----:B------:R-:W-:-:S02]  /*1930*/  IMAD.U32 R7, RZ, RZ, UR5 ;  /* 0x00000005ff077e24 */ /* 0x000fc4000f8e00ff */
[----:B------:R-:W-:Y:S02]  /*1940*/  IMAD.U32 R11, RZ, RZ, UR7 ;  /* 0x00000007ff0b7e24 */ /* 0x000fe4000f8e00ff */
[----:B------:R-:W-:Y:S02]  /*1950*/  IMAD.MOV.U32 R8, RZ, RZ, 0x1e1 ;  /* 0x000001e1ff087424 */ /* 0x000fe400078e00ff */
[----:B------:R-:W-:Y:S02]  /*1960*/  IMAD.MOV.U32 R12, RZ, RZ, 0x1 ;  /* 0x00000001ff0c7424 */ /* 0x000fe400078e00ff */
[----:B-1----:R-:W-:-:S07]  /*1970*/  IMAD.MOV.U32 R13, RZ, RZ, RZ ;  /* 0x000000ffff0d7224 */ /* 0x002fce00078e00ff */
[----:B------:R-:W-:-:S07]  /*1980*/  LEPC R20, `(.L_x_24) ;  /* 0x000000001014794e */ /* 0x000fce0000000000 */
[----:B--23-5:R-:W-:Y:S05]  /*1990*/  CALL.ABS.NOINC R14 ;  /* 0x000000000e007343 */ /* 0x02cfea0003c00000 */
.L_x_24:
[----:B------:R-:W-:-:S13]  /*19a0*/  ISETP.NE.AND P0, PT, R63, 0x3, PT ;  /* 0x000000033f00780c */ /* 0x000fda0003f05270 */
[----:B------:R-:W-:Y:S05]  /*19b0*/  @!P0 BRA `(.L_x_25) ;  /* 0x0000000000048947 */ /* 0x000fea0003800000 */
[----:B------:R-:W-:Y:S01]  /*19c0*/  BPT.TRAP 0x1 ;  /* 0x000000040000795c */ /* 0x000fe20000300000 */
.L_x_25:
[----:B------:R-:W-:Y:S02]  /*19d0*/  IMAD.U32 R3, RZ, RZ, UR43 ;  /* 0x0000002bff037e24 */ /* 0x000fe4000f8e00ff */
[----:B------:R-:W-:-:S03]  /*19e0*/  IMAD.U32 R0, RZ, RZ, UR40 ;  /* 0x00000028ff007e24 */ /* 0x000fc6000f8e00ff */
[----:B------:R-:W-:Y:S02]  /*19f0*/  LEA R3, R3, UR52, 0x3 ;  /* 0x0000003403037c11 */ /* 0x000fe4000f8e18ff */
[----:B------:R-:W-:-:S04]  /*1a00*/  SHF.L.U32 R0, R0, 0x1f, RZ ;  /* 0x0000001f00007819 */ /* 0x000fc800000006ff */
[----:B------:R1:W4:Y:S01]  /*1a10*/  SYNCS.PHASECHK.TRANS64.TRYWAIT P1, [R3+URZ], R0 ;  /* 0x00000000030075a7 */ /* 0x000322000802017f */
[----:B------:R-:W-:Y:S05]  /*1a20*/  @!P0 BRA `(.L_x_26) ;  /* 0x0000000000048947 */ /* 0x000fea0003800000 */
[----:B------:R-:W-:Y:S01]  /*1a30*/  BPT.TRAP 0x1 ;  /* 0x000000040000795c */ /* 0x000fe20000300000 */
.L_x_26:
[----:B----4-:R-:W-:Y:S05]  /*1a40*/  @P1 BRA `(.L_x_27) ;  /* 0x0000000000081947 */ /* 0x010fea0003800000 */
[----:B------:R-:W4:Y:S02]  /*1a50*/  SYNCS.PHASECHK.TRANS64.TRYWAIT P1, [R3+URZ], R0 ;  /* 0x00000000030075a7 */ /* 0x000f24000802017f */
[----:B----4-:R-:W-:Y:S05]  /*1a60*/  @!P1 BRA `(.L_x_28) ;  /* 0x0000005000c89947 */ /* 0x010fea0003800000 */
.L_x_27:
[----:B------:R-:W-:-:S04]  /*1a70*/  UISETP.LT.AND UP0, UPT, UR50, 0x1, UPT ;  /* 0x000000013200788c */ /* 0x000fc8000bf01270 */
[----:B------:R-:W-:-:S06]  /*1a80*/  USEL UR4, UR50, 0x1, UP0 ;  /* 0x0000000132047887 */ /* 0x000fcc0008000000 */
[----:B-1--4-:R-:W-:Y:S01]  /*1a90*/  IMAD.U32 R0, RZ, RZ, UR4 ;  /* 0x00000004ff007e24 */ /* 0x012fe2000f8e00ff */
[----:B------:R-:W-:Y:S05]  /*1aa0*/  WARPSYNC.ALL ;  /* 0x0000000000007948 */ /* 0x000fea0003800000 */
[----:B------:R-:W-:-:S04]  /*1ab0*/  IADD3 R0, -R0, UR50, RZ ;  /* 0x0000003200007c10 */ /* 0x000fc8000fffe1ff */
[----:B------:R-:W-:Y:S01]  /*1ac0*/  ISETP.GE.AND P1, PT, R0, 0x1, PT ;  /* 0x000000010000780c */ /* 0x000fe20003f26270 */
[----:B------:R-:W-:Y:S01]  /*1ad0*/  UIADD3 UR4, UR52, 0x26400, URZ ;  /* 0x0002640034047890 */ /* 0x000fe2000fffe03f */
[----:B------:R-:W-:Y:S01]  /*1ae0*/  WARPGROUP.ARRIVE ;  /* 0x00000000000079c5 */ /* 0x000fe20000000000 */
[----:B------:R-:W-:Y:S02]  /*1af0*/  ULOP3.LUT UR8, UR44, 0x10000, URZ, 0xfc, !UPT ;  /* 0x000100002c087892 */ /* 0x000fe4000f8efc3f */
[----:B------:R-:W-:Y:S02]  /*1b00*/  USHF.R.U32.HI UR4, URZ, 0x4, UR4 ;  /* 0x000000043f047899 */ /* 0x000fe40008011604 */
[----:B------:R-:W-:Y:S02]  /*1b10*/  ULEA UR10, UR43, UR8, 0xa ;  /* 0x000000082b0a7291 */ /* 0x000fe4000f8e503f */
[----:B------:R-:W-:Y:S01]  /*1b20*/  ULOP3.LUT UR4, UR4, 0x3fff, URZ, 0xc0, !UPT ;  /* 0x00003fff04047892 */ /* 0x000fe2000f8ec03f */
[----:B------:R-:W-:Y:S01]  /*1b30*/  UMOV UR5, 0x40000040 ;  /* 0x4000004000057882 */ /* 0x000fe20000000000 */
[----:B------:R-:W-:-:S02]  /*1b40*/  UMOV UR7, 0x40000040 ;  /* 0x4000004000077882 */ /* 0x000fc40000000000 */
[----:B------:R-:W-:-:S03]  /*1b50*/  ULOP3.LUT UR9, UR4, 0x10000, URZ, 0xfc, !UPT ;  /* 0x0001000004097892 */ /* 0x000fc6000f8efc3f */
[----:B------:R-:W-:Y:S01]  /*1b60*/  UMOV UR4, UR10 ;  /* 0x0000000a00047c82 */ /* 0x000fe20008000000 */
[----:B------:R-:W-:-:S07]  /*1b70*/  ULEA UR11, UR43, UR9, 0x9 ;  /* 0x000000092b0b7291 */ /* 0x000fce000f8e483f */
[----:B------:R-:W-:Y:S02]  /*1b80*/  UMOV UR6, UR11 ;  /* 0x0000000b00067c82 */ /* 0x000fe40008000000 */
[----:B------:R-:W-:Y:S01]  /*1b90*/  HGMMA.64x64x16.F32 R24, gdesc[UR4], RZ, !UPT, gsb0 ;  /* 0x00e00000041879f0 */ /* 0x000fe2000c0008ff */
[----:B------:R-:W-:Y:S02]  /*1ba0*/  UIADD3 UR4, UR10, 0x2, URZ ;  /* 0x000000020a047890 */ /* 0x000fe4000fffe03f */
[----:B------:R-:W-:Y:S01]  /*1bb0*/  UIADD3 UR6, UR11, 0x2, URZ ;  /* 0x000000020b067890 */ /* 0x000fe2000fffe03f */
[----:B------:R-:W-:Y:S01]  /*1bc0*/  UMOV UR5, 0x40000040 ;  /* 0x4000004000057882 */ /* 0x000fe20000000000 */
[----:B------:R-:W-:Y:S01]  /*1bd0*/  UMOV UR7, 0x40000040 ;  /* 0x4000004000077882 */ /* 0x000fe20000000000 */
[----:B------:R-:W-:Y:S02]  /*1be0*/  WARPGROUP.DEPBAR.LE gsb0, 0x0 ;  /* 0x00008000000079c5 */ /* 0x000fe40000010000 */
[----:B------:R-:W-:-:S06]  /*1bf0*/  WARPGROUP.ARRIVE ;  /* 0x00000000000079c5 */ /* 0x000fcc0000000000 */
[----:B------:R-:W-:Y:S01]  /*1c00*/  HGMMA.64x64x16.F32 R24, gdesc[UR4], R24, gsb0 ;  /* 0x00e00000041879f0 */ /* 0x000fe20008000818 */
        /* <DEDUP_REMOVED lines=13> */
[----:B------:R-:W-:Y:S03]  /*1ce0*/  HGMMA.64x64x16.F32 R24, gdesc[UR4], R24, gsb0 ;  /* 0x00e00000041879f0 */ /* 0x000fe60008000818 */
[----:B------:R-:W-:Y:S02]  /*1cf0*/  WARPGROUP.DEPBAR.LE gsb0, 0x0 ;  /* 0x00008000000079c5 */ /* 0x000fe40000010000 */
[----:B------:R-:W-:Y:S05]  /*1d00*/  @!P1 BRA `(.L_x_29) ;  /* 0x0000000400109947 */ /* 0x000fea0003800000 */
[----:B------:R-:W-:Y:S02]  /*1d10*/  UIADD3 UR4, UR43, 0x1, URZ ;  /* 0x000000012b047890 */ /* 0x000fe4000fffe03f */
[----:B------:R-:W-:Y:S02]  /*1d20*/  IMAD.U32 R3, RZ, RZ, UR43 ;  /* 0x0000002bff037e24 */ /* 0x000fe4000f8e00ff */
[----:B------:R-:W-:-:S04]  /*1d30*/  UISETP.NE.AND UP0, UPT, UR4, 0x8, UPT ;  /* 0x000000080400788c */ /* 0x000fc8000bf05270 */
[----:B------:R-:W-:Y:S02]  /*1d40*/  USEL UR5, URZ, 0x1, UP0 ;  /* 0x000000013f057887 */ /* 0x000fe40008000000 */
[----:B------:R-:W-:Y:S02]  /*1d50*/  USEL UR10, UR4, URZ, UP0 ;  /* 0x0000003f040a7287 */ /* 0x000fe40008000000 */
[----:B------:R-:W-:-:S06]  /*1d60*/  ULOP3.LUT UR5, UR40, UR5, URZ, 0x3c, !UPT ;  /* 0x0000000528057292 */ /* 0x000fcc000f8e3c3f */
[----:B------:R-:W-:-:S07]  /*1d70*/  IMAD.U32 R6, RZ, RZ, UR5 ;  /* 0x00000005ff067e24 */ /* 0x000fce000f8e00ff */
.L_x_36:
[----:B------:R-:W-:Y:S05]  /*1d80*/  @!P0 BRA `(.L_x_30) ;  /* 0x0000000000048947 */ /* 0x000fea0003800000 */
[----:B------:R-:W-:Y:S01]  /*1d90*/  BPT.TRAP 0x1 ;  /* 0x000000040000795c */ /* 0x000fe20000300000 */
.L_x_30:
[----:B------:R-:W-:Y:S01]  /*1da0*/  ULEA UR4, UR10, UR52, 0x3 ;  /* 0x000000340a047291 */ /* 0x000fe2000f8e183f */
[----:B--2---:R-:W-:-:S08]  /*1db0*/  SHF.L.U32 R4, R6, 0x1f, RZ ;  /* 0x0000001f06047819 */ /* 0x004fd000000006ff */
[----:B------:R1:W2:Y:S01]  /*1dc0*/  SYNCS.PHASECHK.TRANS64.TRYWAIT P1, [UR4], R4 ;  /* 0x00000004ff0075a7 */ /* 0x0002a20008020144 */
[----:B------:R-:W-:Y:S05]  /*1dd0*/  @!P0 BRA `(.L_x_31) ;  /* 0x0000000000048947 */ /* 0x000fea0003800000 */
[----:B------:R-:W-:Y:S01]  /*1de0*/  BPT.TRAP 0x1 ;  /* 0x000000040000795c */ /* 0x000fe20000300000 */
.L_x_31:
[----:B--2---:R-:W-:Y:S05]  /*1df0*/  @P1 BRA `(.L_x_32) ;  /* 0x0000000000081947 */ /* 0x004fea0003800000 */
[----:B------:R-:W2:Y:S02]  /*1e00*/  SYNCS.PHASECHK.TRANS64.TRYWAIT P1, [UR4], R4 ;  /* 0x00000004ff0075a7 */ /* 0x000ea40008020144 */
[----:B--2---:R-:W-:Y:S05]  /*1e10*/  @!P1 BRA `(.L_x_33) ;  /* 0x0000004c00f09947 */ /* 0x004fea0003800000 */
.L_x_32:
[----:B------:R-:W-:Y:S01]  /*1e20*/  ULEA UR11, UR10, UR8, 0xa ;  /* 0x000000080a0b7291 */ /* 0x000fe2000f8e503f */
[----:B------:R-:W-:Y:S01]  /*1e30*/  WARPGROUP.ARRIVE ;  /* 0x00000000000079c5 */ /* 0x000fe20000000000 */
[----:B------:R-:W-:Y:S01]  /*1e40*/  ULEA UR12, UR10, UR9, 0x9 ;  /* 0x000000090a0c7291 */ /* 0x000fe2000f8e483f */
[----:B------:R-:W-:Y:S01]  /*1e50*/  UMOV UR5, 0x40000040 ;  /* 0x4000004000057882 */ /* 0x000fe20000000000 */
[----:B------:R-:W-:-:S03]  /*1e60*/  UMOV UR7, 0x40000040 ;  /* 0x4000004000077882 */ /* 0x000fc60000000000 */
[----:B------:R-:W-:Y:S02]  /*1e70*/  UMOV UR4, UR11 ;  /* 0x0000000b00047c82 */ /* 0x000fe40008000000 */
[----:B------:R-:W-:Y:S02]  /*1e80*/  UMOV UR6, UR12 ;  /* 0x0000000c00067c82 */ /* 0x000fe40008000000 */
[----:B------:R-:W-:Y:S01]  /*1e90*/  HGMMA.64x64x16.F32 R24, gdesc[UR4], R24, gsb0 ;  /* 0x00e00000041879f0 */ /* 0x000fe20008000818 */
[----:B------:R-:W-:Y:S02]  /*1ea0*/  UIADD3 UR4, UR11, 0x2, URZ ;  /* 0x000000020b047890 */ /* 0x000fe4000fffe03f */
[----:B------:R-:W-:Y:S01]  /*1eb0*/  UIADD3 UR6, UR12, 0x2, URZ ;  /* 0x000000020c067890 */ /* 0x000fe2000fffe03f */
[----:B------:R-:W-:Y:S01]  /*1ec0*/  UMOV UR5, 0x40000040 ;  /* 0x4000004000057882 */ /* 0x000fe20000000000 */
[----:B------:R-:W-:Y:S01]  /*1ed0*/  UMOV UR7, 0x40000040 ;  /* 0x4000004000077882 */ /* 0x000fe20000000000 */
[----:B------:R-:W-:-:S02]  /*1ee0*/  WARPGROUP.DEPBAR.LE gsb0, 0x0 ;  /* 0x00008000000079c5 */ /* 0x000fc40000010000 */
        /* <DEDUP_REMOVED lines=18> */
[----:B------:R-:W-:Y:S01]  /*2010*/  BPT.TRAP 0x1 ;  /* 0x000000040000795c */ /* 0x000fe20000300000 */
.L_x_34:
[----:B------:R-:W-:-:S13]  /*2020*/  ISETP.NE.AND P1, PT, R57, RZ, PT ;  /* 0x000000ff3900720c */ /* 0x000fda0003f25270 */
[----:B-12---:R-:W-:-:S05]  /*2030*/  @P1 LEA R4, R3, UR52, 0x3 ;  /* 0x0000003403041c11 */ /* 0x006fca000f8e18ff */
[----:B------:R-:W-:-:S05]  /*2040*/  @P1 VIADD R5, R4, 0x40 ;  /* 0x0000004004051836 */ /* 0x000fca0000000000 */
[----:B------:R-:W-:-:S04]  /*2050*/  @P1 PRMT R5, R56, 0x654, R5 ;  /* 0x0000065438051816 */ /* 0x000fc80000000005 */
[----:B------:R1:W-:Y:S01]  /*2060*/  @P1 SYNCS.ARRIVE.TRANS64.RED.A1T0 RZ, [R5+URZ], RZ ;  /* 0x000000ff05ff19a7 */ /* 0x0003e2000810043f */
[----:B------:R-:W-:-:S13]  /*2070*/  ISETP.GT.U32.AND P1, PT, R22, 0x1, PT ;  /* 0x000000011600780c */ /* 0x000fda0003f24070 */
[----:B-1----:R-:W-:Y:S05]  /*2080*/  @P1 BRA `(.L_x_35) ;  /* 0x0000000000041947 */ /* 0x002fea0003800000 */
[----:B------:R-:W-:Y:S01]  /*2090*/  BPT.TRAP 0x1 ;  /* 0x000000040000795c */ /* 0x000fe20000300000 */
.L_x_35:
[----:B------:R-:W-:Y:S01]  /*20a0*/  UIADD3 UR10, UR10, 0x1, URZ ;  /* 0x000000010a0a7890 */ /* 0x000fe2000fffe03f */
[C---:B------:R-:W-:Y:S01]  /*20b0*/  ISETP.GT.AND P2, PT, R0.reuse, 0x1, PT ;  /* 0x000000010000780c */ /* 0x040fe20003f44270 */
[----:B------:R-:W-:Y:S02]  /*20c0*/  VIADD R3, R3, 0x1 ;  /* 0x0000000103037836 */ /* 0x000fe40000000000 */
[----:B------:R-:W-:Y:S01]  /*20d0*/  UISETP.NE.AND UP0, UPT, UR10, 0x8, UPT ;  /* 0x000000080a00788c */ /* 0x000fe2000bf05270 */
[----:B------:R-:W-:Y:S02]  /*20e0*/  VIADD R0, R0, 0xffffffff ;  /* 0xffffffff00007836 */ /* 0x000fe40000000000 */
[C---:B------:R-:W-:Y:S01]  /*20f0*/  ISETP.NE.AND P1, PT, R3.reuse, 0x8, PT ;  /* 0x000000080300780c */ /* 0x040fe20003f25270 */
[----:B------:R-:W-:Y:S02]  /*2100*/  USEL UR4, URZ, 0x1, UP0 ;  /* 0x000000013f047887 */ /* 0x000fe40008000000 */
[----:B------:R-:W-:Y:S01]  /*2110*/  USEL UR10, UR10, URZ, UP0 ;  /* 0x0000003f0a0a7287 */ /* 0x000fe20008000000 */
[----:B------:R-:W-:-:S03]  /*2120*/  SEL R3, R3, RZ, P1 ;  /* 0x000000ff03037207 */ /* 0x000fc60000800000 */
[----:B------:R-:W-:Y:S01]  /*2130*/  LOP3.LUT R6, R6, UR4, RZ, 0x3c, !PT ;  /* 0x0000000406067c12 */ /* 0x000fe2000f8e3cff */
[----:B------:R-:W-:Y:S07]  /*2140*/  @P2 BRA `(.L_x_36) ;  /* 0xfffffffc000c2947 */ /* 0x000fee000383ffff */
.L_x_29:
[----:B------:R-:W1:Y:S02]  /*2150*/  LDC R0, c[0x0][0x28c] ;  /* 0x0000a300ff007b82 */ /* 0x000e640000000800 */
[----:B-1----:R-:W-:-:S13]  /*2160*/  ISETP.GE.AND P1, PT, R0, 0x1, PT ;  /* 0x000000010000780c */ /* 0x002fda0003f26270 */
[----:B------:R-:W-:Y:S05]  /*2170*/  @!P1 BRA `(.L_x_37) ;  /* 0x0000000000449947 */ /* 0x000fea0003800000 */
[----:B------:R-:W-:Y:S05]  /*2180*/  @!P0 BRA `(.L_x_38) ;  /* 0x0000000000048947 */ /* 0x000fea0003800000 */
[----:B------:R-:W-:Y:S01]  /*2190*/  BPT.TRAP 0x1 ;  /* 0x000000040000795c */ /* 0x000fe20000300000 */
.L_x_38:
[----:B------:R-:W-:Y:S01]  /*21a0*/  ISETP.NE.AND P0, PT, R57, RZ, PT ;  /* 0x000000ff3900720c */ /* 0x000fe20003f05270 */
[----:B------:R-:W-:Y:S01]  /*21b0*/  UISETP.LT.AND UP1, UPT, UR50, 0x1, UPT ;  /* 0x000000013200788c */ /* 0x000fe2000bf21270 */
[----:B------:R-:W-:-:S11]  /*21c0*/  IMAD.U32 R3, RZ, RZ, UR52 ;  /* 0x00000034ff037e24 */ /* 0x000fd6000f8e00ff */
[----:B------:R-:W-:-:S05]  /*21d0*/  VOTEU.ANY UP0, P0 ;  /* 0x00000000003f7886 */ /* 0x000fca0000000100 */
[----:B------:R-:W-:-:S04]  /*21e0*/  @UP0 USEL UR4, UR50, 0x1, UP1 ;  /* 0x0000000132040887 */ /* 0x000fc80008800000 */
[----:B------:R-:W-:-:S06]  /*21f0*/  @UP0 UIADD3 UR4, UR43, UR50, -UR4 ;  /* 0x000000322b040290 */ /* 0x000fcc000fffe804 */
[----:B------:R-:W-:-:S04]  /*2200*/  IMAD.U32 R0, RZ, RZ, UR4 ;  /* 0x00000004ff007e24 */ /* 0x000fc8000f8e00ff */
[----:B------:R-:W-:-:S05]  /*2210*/  @P0 IMAD.SHL.U32 R0, R0, 0x8, RZ ;  /* 0x0000000800000824 */ /* 0x000fca00078e00ff */
[----:B------:R-:W-:-:S04]  /*2220*/  @P0 LOP3.LUT R0, R0, 0x38, RZ, 0xc0, !PT ;  /* 0x0000003800000812 */ /* 0x000fc800078ec0ff */
[----:B------:R-:W-:-:S04]  /*2230*/  @P0 IADD3 R3, R3, 0x40, R0 ;  /* 0x0000004003030810 */ /* 0x000fc80007ffe000 */
[----:B------:R-:W-:-:S04]  /*2240*/  @P0 PRMT R3, R56, 0x654, R3 ;  /* 0x0000065438030816 */ /* 0x000fc80000000003 */
[----:B------:R1:W-:Y:S01]  /*2250*/  @P0 SYNCS.ARRIVE.TRANS64.RED.A1T0 RZ, [R3+URZ], RZ ;  /* 0x000000ff03ff09a7 */ /* 0x0003e2000810043f */
[----:B------:R-:W-:-:S13]  /*2260*/  ISETP.GT.U32.AND P0, PT, R22, 0x1, PT ;  /* 0x000000011600780c */ /* 0x000fda0003f04070 */
[----:B-1----:R-:W-:Y:S05]  /*2270*/  @P0 BRA `(.L_x_37) ;  /* 0x0000000000040947 */ /* 0x002fea0003800000 */
[----:B------:R-:W-:Y:S01]  /*2280*/  BPT.TRAP 0x1 ;  /* 0x000000040000795c */ /* 0x000fe20000300000 */
.L_x_37:
[----:B------:R-:W-:Y:S01]  /*2290*/  UIADD3 UR4, UR52, 0x200, URZ ;  /* 0x0000020034047890 */ /* 0x000fe2000fffe03f */
[----:B------:R-:W-:Y:S02]  /*22a0*/  R2UR UR46, R23 ;  /* 0x00000000172e72ca */ /* 0x000fe400000e0000 */
[----:B------:R-:W-:Y:S01]  /*22b0*/  R2UR UR45, R62 ;  /* 0x000000003e2d72ca */ /* 0x000fe200000e0000 */
[----:B------:R-:W-:-:S06]  /*22c0*/  ULOP3.LUT UP0, URZ, UR4, 0x1bf, URZ, 0xc0, !UPT ;  /* 0x000001bf043f7892 */ /* 0x000fcc000f80c03f */
[----:B------:R-:W-:-:S04]  /*22d0*/  PLOP3.LUT P0, PT, PT, PT, UP0, 0x80, 0x0 ;  /* 0x000000000000781c */ /* 0x000fc80003f0f008 */
[----:B------:R-:W-:Y:S02]  /*22e0*/  USHF.L.U32 UR46, UR46, 0x7, URZ ;  /* 0x000000072e2e7899 */ /* 0x000fe4000800063f */
[----:B------:R-:W-:-:S07]  /*22f0*/  USHF.L.U32 UR45, UR45, 0x6, URZ ;  /* 0x000000062d2d7899 */ /* 0x000fce000800063f */
[----:B------:R-:W-:Y:S05]  /*2300*/  @!P0 BRA `(.L_x_39) ;  /* 0x00000000007c8947 */ /* 0x000fea0003800000 */
        /* <DEDUP_REMOVED lines=16> */
.L_x_40:
[----:B------:R1:W2:Y:S01]  /*2410*/  LDC.64 R14, c[0x4][R23] ;  /* 0x01000000170e7b82 */ /* 0x0002a20000000a00 */
[----:B------:R-:W-:Y:S01]  /*2420*/  ULDC.64 UR4, c[0x4][0x80] ;  /* 0x0100200000047ab9 */ /* 0x000fe20000000a00 */
[----:B------:R-:W-:Y:S01]  /*2430*/  ULDC.64 UR6, c[0x4][0x10] ;  /* 0x0100040000067ab9 */ /* 0x000fe20000000a00 */
[----:B------:R-:W-:Y:S02]  /*2440*/  IMAD.U32 R4, RZ, RZ, UR4 ;  /* 0x00000004ff047e24 */ /* 0x000fe4000f8e00ff */
        /* <DEDUP_REMOVED lines=10> */
[----:B--2---:R-:W-:Y:S05]  /*24f0*/  CALL.ABS.NOINC R14 ;  /* 0x000000000e007343 */ /* 0x004fea0003c00000 */
.L_x_39:
[----:B------:R-:W-:Y:S02]  /*2500*/  ULDC.64 UR4, c[0x0][0x590] ;  /* 0x0001640000047ab9 */ /* 0x000fe40000000a00 */
[----:B------:R-:W-:Y:S02]  /*2510*/  IMAD.U32 R69, RZ, RZ, UR4 ;  /* 0x00000004ff457e24 */ /* 0x000fe4000f8e00ff */
[----:B------:R-:W-:-:S03]  /*2520*/  IMAD.U32 R70, RZ, RZ, UR5 ;  /* 0x00000005ff467e24 */ /* 0x000fc6000f8e00ff */
[----:B------:R-:W-:-:S04]  /*2530*/  ISETP.NE.U32.AND P2, PT, R69, RZ, PT ;  /* 0x000000ff4500720c */ /* 0x000fc80003f45070 */
[----:B------:R-:W-:-:S13]  /*2540*/  ISETP.NE.AND.EX P2, PT, R70, RZ, PT, P2 ;  /* 0x000000ff4600720c */ /* 0x000fda0003f45320 */
[----:B------:R-:W-:Y:S05]  /*2550*/  @!P2 BRA `(.L_x_41) ;  /* 0x000000000034a947 */ /* 0x000fea0003800000 */
[----:B------:R-:W-:Y:S02]  /*2560*/  ULDC.64 UR4, c[0x0][0x588] ;  /* 0x0001620000047ab9 */ /* 0x000fe40000000a00 */
[----:B------:R-:W-:-:S04]  /*2570*/  ISETP.NE.U32.AND P0, PT, RZ, UR4, PT ;  /* 0x00000004ff007c0c */ /* 0x000fc8000bf05070 */
[----:B------:R-:W-:-:S13]  /*2580*/  ISETP.NE.AND.EX P0, PT, RZ, UR5, PT, P0 ;  /* 0x00000005ff007c0c */ /* 0x000fda000bf05300 */
[----:B------:R-:W-:Y:S05]  /*2590*/  @!P0 BRA `(.L_x_42) ;  /* 0x0000000000188947 */ /* 0x000fea0003800000 */
[----:B--2---:R-:W1:Y:S01]  /*25a0*/  LDC.64 R4, c[0x0][0x588] ;  /* 0x00016200ff047b82 */ /* 0x004e620000000a00 */
[----:B------:R-:W-:-:S04]  /*25b0*/  IMAD R3, R69, UR47, RZ ;  /* 0x0000002f45037c24 */ /* 0x000fc8000f8e02ff */
[----:B-1----:R-:W-:-:S05]  /*25c0*/  IMAD.WIDE R4, R3, 0x4, R4 ;  /* 0x0000000403047825 */ /* 0x002fca00078e0204 */
[----:B-----5:R1:W5:Y:S01]  /*25d0*/  LDG.E R59, desc[UR54][R4.64] ;  /* 0x00000036043b7981 */ /* 0x020362000c1e1900 */
[----:B------:R-:W-:Y:S01]  /*25e0*/  IMAD.MOV.U32 R58, RZ, RZ, 0x1 ;  /* 0x00000001ff3a7424 */ /* 0x000fe200078e00ff */
[----:B------:R-:W-:Y:S06]  /*25f0*/  BRA `(.L_x_41) ;  /* 0x00000000000c7947 */ /* 0x000fec0003800000 */
.L_x_42:
[----:B------:R-:W-:Y:S01]  /*2600*/  ULDC UR4, c[0x0][0x580] ;  /* 0x0001600000047ab9 */ /* 0x000fe20000000800 */
[----:B------:R-:W-:Y:S02]  /*2610*/  IMAD.MOV.U32 R58, RZ, RZ, 0x1 ;  /* 0x00000001ff3a7424 */ /* 0x000fe400078e00ff */
[----:B-----5:R-:W-:-:S07]  /*2620*/  IMAD.U32 R59, RZ, RZ, UR4 ;  /* 0x00000004ff3b7e24 */ /* 0x020fce000f8e00ff */
.L_x_41:
[----:B-12---:R-:W1:Y:S02]  /*2630*/  LDC.64 R4, c[0x0][0x5b0] ;  /* 0x00016c00ff047b82 */ /* 0x006e640000000a00 */
[----:B-1----:R-:W-:-:S04]  /*2640*/  ISETP.NE.U32.AND P0, PT, R4, RZ, PT ;  /* 0x000000ff0400720c */ /* 0x002fc80003f05070 */
[----:B------:R-:W-:-:S13]  /*2650*/  ISETP.NE.AND.EX P0, PT, R5, RZ, PT, P0 ;  /* 0x000000ff0500720c */ /* 0x000fda0003f05300 */
[----:B------:R-:W-:Y:S05]  /*2660*/  @!P0 BRA `(.L_x_43) ;  /* 0x00000000002c8947 */ /* 0x000fea0003800000 */
[----:B------:R-:W-:Y:S02]  /*2670*/  ULDC.64 UR4, c[0x0][0x5a8] ;  /* 0x00016a0000047ab9 */ /* 0x000fe40000000a00 */
[----:B------:R-:W-:-:S04]  /*2680*/  ISETP.NE.U32.AND P0, PT, RZ, UR4, PT ;  /* 0x00000004ff007c0c */ /* 0x000fc8000bf05070 */
[----:B------:R-:W-:-:S13]  /*2690*/  ISETP.NE.AND.EX P0, PT, RZ, UR5, PT, P0 ;  /* 0x00000005ff007c0c */ /* 0x000fda000bf05300 */
[----:B------:R-:W-:Y:S05]  /*26a0*/  @!P0 BRA `(.L_x_44) ;  /* 0x0000000000148947 */ /* 0x000fea0003800000 */
[----:B---3-5:R-:W1:Y:S01]  /*26b0*/  LDC.64 R60, c[0x0][0x5a8] ;  /* 0x00016a00ff3c7b82 */ /* 0x028e620000000a00 */
[----:B------:R-:W-:-:S04]  /*26c0*/  IMAD R3, R4, UR47, RZ ;  /* 0x0000002f04037c24 */ /* 0x000fc8000f8e02ff */
[----:B-1----:R-:W-:-:S06]  /*26d0*/  IMAD.WIDE R60, R3, 0x4, R60 ;  /* 0x00000004033c7825 */ /* 0x002fcc00078e023c */
[----:B------:R1:W5:Y:S01]  /*26e0*/  LDG.E R60, desc[UR54][R60.64] ;  /* 0x000000363c3c7981 */ /* 0x000362000c1e1900 */
[----:B------:R-:W-:Y:S05]  /*26f0*/  BRA `(.L_x_43) ;  /* 0x0000000000087947 */ /* 0x000fea0003800000 */
.L_x_44:
[----:B------:R-:W-:Y:S02]  /*2700*/  ULDC UR4, c[0x0][0x5a0] ;  /* 0x0001680000047ab9 */ /* 0x000fe40000000800 */
[----:B-----5:R-:W-:-:S07]  /*2710*/  IMAD.U32 R60, RZ, RZ, UR4 ;  /* 0x00000004ff3c7e24 */ /* 0x020fce000f8e00ff */
.L_x_43:
[----:B------:R-:W-:Y:S01]  /*2720*/  ULDC.64 UR4, c[0x0][0x588] ;  /* 0x0001620000047ab9 */ /* 0x000fe20000000a00 */
[----:B------:R-:W-:Y:S01]  /*2730*/  ISETP.NE.U32.AND P1, PT, R69, RZ, PT ;  /* 0x000000ff4500720c */ /* 0x000fe20003f25070 */
[----:B------:R-:W-:Y:S02]  /*2740*/  UISETP.NE.U32.AND UP0, UPT, UR4, URZ, UPT ;  /* 0x0000003f0400728c */ /* 0x000fe4000bf05070 */
[----:B------:R-:W-:Y:S02]  /*2750*/  ISETP.NE.U32.AND P3, PT, RZ, UR4, PT ;  /* 0x00000004ff007c0c */ /* 0x000fe4000bf65070 */
[----:B------:R-:W-:Y:S01]  /*2760*/  ISETP.NE.AND.EX P5, PT, R70, RZ, PT, P1 ;  /* 0x000000ff4600720c */ /* 0x000fe20003fa5310 */
[----:B------:R-:W-:Y:S02]  /*2770*/  UISETP.NE.AND.EX UP0, UPT, UR5, URZ, UPT, UP0 ;  /* 0x0000003f0500728c */ /* 0x000fe4000bf05300 */
[----:B------:R-:W-:Y:S02]  /*2780*/  ISETP.NE.AND.EX P3, PT, RZ, UR5, PT, P3 ;  /* 0x00000005ff007c0c */ /* 0x000fe4000bf65330 */
[----:B------:R-:W-:-:S02]  /*2790*/  PLOP3.LUT P0, PT, PT, PT, PT, 0x8, 0x0 ;  /* 0x000000000000781c */ /* 0x000fc40003f0e170 */
[----:B------:R-:W-:-:S04]  /*27a0*/  PLOP3.LUT P4, PT, PT, PT, UP0, 0x80, 0x0 ;  /* 0x000000000000781c */ /* 0x000fc80003f8f008 */
[----:B------:R-:W-:-:S05]  /*27b0*/  PLOP3.LUT P4, PT, P4, PT, PT, 0x8, 0x0 ;  /* 0x000000000000781c */ /* 0x000fca000278e170 */
[----:B------:R-:W-:Y:S08]  /*27c0*/  @P3 BRA P5, `(.L_x_45) ;  /* 0x0000000000243947 */ /* 0x000ff00002800000 */
[----:B------:R-:W-:Y:S04]  /*27d0*/  BSSY B0, `(.L_x_45) ;  /* 0x0000008000007945 */ /* 0x000fe80003800000 */
[----:B------:R-:W-:Y:S05]  /*27e0*/  @!P2 BRA `(.L_x_46) ;  /* 0x000000000014a947 */ /* 0x000fea0003800000 */
[----:B------:R-:W-:Y:S02]  /*27f0*/  LOP3.LUT P3, RZ, R58, 0xff, RZ, 0xc0, !PT ;  /* 0x000000ff3aff7812 */ /* 0x000fe4000786c0ff */
[----:B------:R-:W-:-:S11]  /*2800*/  PLOP3.LUT P0, PT, P4, PT, PT, 0x80, 0x0 ;  /* 0x000000000000781c */ /* 0x000fd6000270f070 */
[----:B------:R-:W-:Y:S05]  /*2810*/  @!P3 BRA `(.L_x_47) ;  /* 0x00000000000cb947 */ /* 0x000fea0003800000 */
[----:B-----5:R-:W-:Y:S01]  /*2820*/  FSETP.EQ.AND P0, PT, R59, RZ, PT ;  /* 0x000000ff3b00720b */ /* 0x020fe20003f02000 */
[----:B------:R-:W-:-:S12]  /*2830*/  BRA `(.L_x_47) ;  /* 0x0000000000047947 */ /* 0x000fd80003800000 */
.L_x_46:
[----:B-----5:R-:W-:-:S13]  /*2840*/  FSETP.EQ.AND P0, PT, R59, RZ, PT ;  /* 0x000000ff3b00720b */ /* 0x020fda0003f02000 */
.L_x_47:
[----:B------:R-:W-:Y:S05]  /*2850*/  BSYNC B0 ;  /* 0x0000000000007941 */ /* 0x000fea0003800000 */
.L_x_45:
[----:B------:R-:W-:Y:S04]  /*2860*/  BSSY B0, `(.L_x_48) ;  /* 0x0000007000007945 */ /* 0x000fe80003800000 */
[----:B------:R-:W-:Y:S05]  /*2870*/  @!P2 BRA `(.L_x_49) ;  /* 0x000000000010a947 */ /* 0x000fea0003800000 */
[----:B------:R-:W-:-:S13]  /*2880*/  LOP3.LUT P2, RZ, R58, 0xff, RZ, 0xc0, !PT ;  /* 0x000000ff3aff7812 */ /* 0x000fda000784c0ff */
[----:B------:R-:W-:Y:S05]  /*2890*/  @!P2 BRA `(.L_x_50) ;  /* 0x00000000000ca947 */ /* 0x000fea0003800000 */
[----:B-----5:R-:W-:Y:S01]  /*28a0*/  FSETP.EQ.AND P4, PT, R59, RZ, PT ;  /* 0x000000ff3b00720b */ /* 0x020fe20003f82000 */
[----:B------:R-:W-:-:S12]  /*28b0*/  BRA `(.L_x_50) ;  /* 0x0000000000047947 */ /* 0x000fd80003800000 */
.L_x_49:
[----:B-----5:R-:W-:-:S13]  /*28c0*/  FSETP.EQ.AND P4, PT, R59, RZ, PT ;  /* 0x000000ff3b00720b */ /* 0x020fda0003f82000 */
.L_x_50:
[----:B------:R-:W-:Y:S05]  /*28d0*/  BSYNC B0 ;  /* 0x0000000000007941 */ /* 0x000fea0003800000 */
.L_x_48:
[----:B------:R-:W-:Y:S01]  /*28e0*/  ULOP3.LUT UR4, UR49, 0x1, URZ, 0x3c, !UPT ;  /* 0x0000000131047892 */ /* 0x000fe2000f8e3c3f */
[----:B------:R-:W-:Y:S01]  /*28f0*/  BSSY B0, `(.L_x_51) ;  /* 0x0000030000007945 */ /* 0x000fe20003800000 */
[----:B------:R-:W-:Y:S01]  /*2900*/  IMAD.U32 R3, RZ, RZ, UR48 ;  /* 0x00000030ff037e24 */ /* 0x000fe2000f8e00ff */
[----:B------:R-:W-:Y:S02]  /*2910*/  CS2R R10, SRZ ;  /* 0x00000000000a7805 */ /* 0x000fe4000001ff00 */
[----:B------:R-:W-:Y:S02]  /*2920*/  CS2R R8, SRZ ;  /* 0x0000000000087805 */ /* 0x000fe4000001ff00 */
[----:B------:R-:W-:Y:S01]  /*2930*/  CS2R R6, SRZ ;  /* 0x0000000000067805 */ /* 0x000fe2000001ff00 */
[----:B------:R-:W-:Y:S01]  /*2940*/  IMAD.U32 R0, RZ, RZ, UR4 ;  /* 0x00000004ff007e24 */ /* 0x000fe2000f8e00ff */
[----:B------:R-:W-:Y:S01]  /*2950*/  CS2R R4, SRZ ;  /* 0x0000000000047805 */ /* 0x000fe2000001ff00 */
[----:B------:R-:W-:Y:S06]  /*2960*/  @P0 BRA `(.L_x_52) ;  /* 0x0000000000a00947 */ /* 0x000fec0003800000 */
[----:B------:R-:W-:-:S13]  /*2970*/  ISETP.NE.AND P2, PT, R68, 0x3, PT ;  /* 0x000000034400780c */ /* 0x000fda0003f45270 */
[----:B------:R-:W-:Y:S05]  /*2980*/  @!P2 BRA `(.L_x_53) ;  /* 0x000000000004a947 */ /* 0x000fea0003800000 */
[----:B------:R-:W-:Y:S01]  /*2990*/  BPT.TRAP 0x1 ;  /* 0x000000040000795c */ /* 0x000fe20000300000 */
.L_x_53:
[----:B------:R-:W-:Y:S01]  /*29a0*/  IMAD.U32 R4, RZ, RZ, UR48 ;  /* 0x00000030ff047e24 */ /* 0x000fe2000f8e00ff */
[----:B------:R-:W-:Y:S02]  /*29b0*/  SHF.L.U32 R3, R0, 0x1f, RZ ;  /* 0x0000001f00037819 */ /* 0x000fe400000006ff */
[----:B------:R-:W-:Y:S02]  /*29c0*/  CS2R R10, SRZ ;  /* 0x00000000000a7805 */ /* 0x000fe4000001ff00 */
[----:B------:R-:W-:-:S04]  /*29d0*/  LEA R4, R4, UR52, 0x3 ;  /* 0x0000003404047c11 */ /* 0x000fc8000f8e18ff */
[----:B------:R-:W2:Y:S02]  /*29e0*/  SYNCS.PHASECHK.TRANS64.TRYWAIT P2, [R4+URZ+0x80], R3 ;  /* 0x00008003040075a7 */ /* 0x000ea4000804017f */
[----:B--2---:R-:W-:Y:S05]  /*29f0*/  @!P2 BRA `(.L_x_54) ;  /* 0x000000440010a947 */ /* 0x004fea0003800000 */
.L_x_140:
[----:B------:R-:W-:Y:S02]  /*2a00*/  CS2R R8, SRZ ;  /* 0x0000000000087805 */ /* 0x000fe4000001ff00 */
[----:B------:R-:W-:Y:S02]  /*2a10*/  CS2R R6, SRZ ;  /* 0x0000000000067805 */ /* 0x000fe4000001ff00 */
[----:B--2---:R-:W-:Y:S01]  /*2a20*/  CS2R R4, SRZ ;  /* 0x0000000000047805 */ /* 0x004fe2000001ff00 */
[----:B------:R-:W-:Y:S06]  /*2a30*/  @P4 BRA `(.L_x_55) ;  /* 0x0000000000544947 */ /* 0x000fec0003800000 */
[C---:B------:R-:W-:Y:S01]  /*2a40*/  IMAD.SHL.U32 R3, R18.reuse, 0x10, RZ ;  /* 0x0000001012037824 */ /* 0x040fe200078e00ff */
[----:B------:R-:W-:Y:S01]  /*2a50*/  SHF.R.U32.HI R6, RZ, 0x1, R18 ;  /* 0x00000001ff067819 */ /* 0x000fe20000011612 */
[C---:B------:R-:W-:Y:S01]  /*2a60*/  IMAD.SHL.U32 R4, R18.reuse, 0x20, RZ ;  /* 0x0000002012047824 */ /* 0x040fe200078e00ff */
[C---:B------:R-:W-:Y:S01]  /*2a70*/  LOP3.LUT P2, RZ, R18.reuse, 0x4, RZ, 0xc0, !PT ;  /* 0x0000000412ff7812 */ /* 0x040fe2000784c0ff */
[----:B------:R-:W-:Y:S01]  /*2a80*/  IMAD.SHL.U32 R8, R18, 0x4, RZ ;  /* 0x0000000412087824 */ /* 0x000fe200078e00ff */
[----:B------:R-:W-:Y:S01]  /*2a90*/  LOP3.LUT R3, R3, 0xe00, RZ, 0xc0, !PT ;  /* 0x00000e0003037812 */ /* 0x000fe200078ec0ff */
[----:B------:R-:W-:Y:S05]  /*2aa0*/  WARPSYNC.ALL ;  /* 0x0000000000007948 */ /* 0x000fea0003800000 */
[----:B------:R-:W-:-:S02]  /*2ab0*/  LOP3.LUT R5, R4, 0xc0, RZ, 0xc0, !PT ;  /* 0x000000c004057812 */ /* 0x000fc400078ec0ff */
[----:B------:R-:W-:Y:S02]  /*2ac0*/  LOP3.LUT R3, R3, 0x20, R4, 0xf8, !PT ;  /* 0x0000002003037812 */ /* 0x000fe400078ef804 */
[----:B------:R-:W-:Y:S02]  /*2ad0*/  LOP3.LUT R5, R5, 0x8, R6, 0xf8, !PT ;  /* 0x0000000805057812 */ /* 0x000fe400078ef806 */
[----:B------:R-:W-:Y:S01]  /*2ae0*/  LOP3.LUT R3, R3, 0x100, R4, 0xf8, !PT ;  /* 0x0000010003037812 */ /* 0x000fe200078ef804 */
[----:B------:R-:W-:Y:S01]  /*2af0*/  IMAD.U32 R4, RZ, RZ, UR48 ;  /* 0x00000030ff047e24 */ /* 0x000fe2000f8e00ff */
[----:B------:R-:W-:-:S04]  /*2b00*/  LOP3.LUT R8, R5, 0x18, R8, 0x78, !PT ;  /* 0x0000001805087812 */ /* 0x000fc800078e7808 */
[----:B------:R-:W-:-:S05]  /*2b10*/  LOP3.LUT R3, R3, R8, RZ, 0xfc, !PT ;  /* 0x0000000803037212 */ /* 0x000fca00078efcff */
[----:B------:R-:W-:-:S05]  /*2b20*/  IMAD R3, R4, 0x1000, R3 ;  /* 0x0000100004037824 */ /* 0x000fca00078e0203 */
[----:B------:R-:W-:-:S05]  /*2b30*/  LEA R3, R3, UR52, 0x1 ;  /* 0x0000003403037c11 */ /* 0x000fca000f8e08ff */
[C---:B------:R-:W-:Y:S02]  /*2b40*/  VIADD R4, R3.reuse, 0x200 ;  /* 0x0000020003047836 */ /* 0x040fe40000000000 */
[----:B------:R-:W-:Y:S02]  /*2b50*/  VIADD R8, R3, 0x220 ;  /* 0x0000022003087836 */ /* 0x000fe40000000000 */
[----:B------:R-:W-:Y:S02]  /*2b60*/  @P2 VIADD R8, R4, 0xffffffe0 ;  /* 0xffffffe004082836 */ /* 0x000fe40000000000 */
[----:B------:R2:W4:Y:S04]  /*2b70*/  LDSM.16.M88.4 R4, [R3+0x200] ;  /* 0x000200000304783b */ /* 0x0005280000000200 */
[----:B------:R-:W1:Y:S02]  /*2b80*/  LDSM.16.M88.4 R8, [R8] ;  /* 0x000000000808783b */ /* 0x000e640000000200 */
.L_x_55:
[----:B------:R-:W-:-:S04]  /*2b90*/  UIADD3 UR4, UR48, 0x1, URZ ;  /* 0x0000000130047890 */ /* 0x000fc8000fffe03f */
[----:B------:R-:W-:-:S04]  /*2ba0*/  UISETP.NE.AND UP0, UPT, UR4, 0x3, UPT ;  /* 0x000000030400788c */ /* 0x000fc8000bf05270 */
[----:B------:R-:W-:Y:S02]  /*2bb0*/  USEL UR5, URZ, 0x1, UP0 ;  /* 0x000000013f057887 */ /* 0x000fe40008000000 */
[----:B------:R-:W-:-:S04]  /*2bc0*/  USEL UR4, UR4, URZ, UP0 ;  /* 0x0000003f04047287 */ /* 0x000fc80008000000 */
[----:B------:R-:W-:Y:S02]  /*2bd0*/  LOP3.LUT R0, R0, UR5, RZ, 0x3c, !PT ;  /* 0x0000000500007c12 */ /* 0x000fe4000f8e3cff */
[----:B--2---:R-:W-:-:S07]  /*2be0*/  IMAD.U32 R3, RZ, RZ, UR4 ;  /* 0x00000004ff037e24 */ /* 0x004fce000f8e00ff */
.L_x_52:
[----:B------:R-:W-:Y:S05]  /*2bf0*/  BSYNC B0 ;  /* 0x0000000000007941 */ /* 0x000fea0003800000 */
.L_x_51:
[--C-:B----4-:R-:W-:Y:S02]  /*2c00*/  HADD2.F32 R14, -RZ, R4.reuse.H1_H1 ;  /* 0x30000004ff0e7230 */ /* 0x110fe40000004100 */
[C---:B-----5:R-:W-:Y:S01]  /*2c10*/  FMUL R25, R60.reuse, R25 ;  /* 0x000000193c197220 */ /* 0x060fe20000400000 */
[----:B------:R-:W-:Y:S02]  /*2c20*/  HADD2.F32 R12, -RZ, R4.H0_H0 ;  /* 0x20000004ff0c7230 */ /* 0x000fe40000004100 */
[C---:B------:R-:W-:Y:S01]  /*2c30*/  FMUL R62, R60.reuse, R24 ;  /* 0x000000183c3e7220 */ /* 0x040fe20000400000 */
[----:B------:R-:W-:Y:S02]  /*2c40*/  HADD2.F32 R20, -RZ, R5.H0_H0 ;  /* 0x20000005ff147230 */ /* 0x000fe40000004100 */
[----:B------:R-:W-:Y:S01]  /*2c50*/  FFMA R25, R59, R14, R25 ;  /* 0x0000000e3b197223 */ /* 0x000fe20000000019 */
[----:B------:R-:W-:Y:S01]  /*2c60*/  FMUL R13, R60, R26 ;  /* 0x0000001a3c0d7220 */ /* 0x000fe20000400000 */
[----:B------:R-:W-:-:S02]  /*2c70*/  HADD2.F32 R14, -RZ, R6.H1_H1 ;  /* 0x30000006ff0e7230 */ /* 0x000fc40000004100 */
[C---:B------:R-:W-:Y:S01]  /*2c80*/  FMUL R29, R60.reuse, R29 ;  /* 0x0000001d3c1d7220 */ /* 0x040fe20000400000 */
[C---:B------:R-:W-:Y:S01]  /*2c90*/  FFMA R62, R59.reuse, R12, R62 ;  /* 0x0000000c3b3e7223 */ /* 0x040fe2000000003e */
[C---:B------:R-:W-:Y:S01]  /*2ca0*/  FFMA R13, R59.reuse, R20, R13 ;  /* 0x000000143b0d7223 */ /* 0x040fe2000000000d */
[----:B------:R-:W-:Y:S02]  /*2cb0*/  HADD2.F32 R12, -RZ, R6.H0_H0 ;  /* 0x20000006ff0c7230 */ /* 0x000fe40000004100 */
[----:B------:R-:W-:Y:S01]  /*2cc0*/  FFMA R29, R59, R14, R29 ;  /* 0x0000000e3b1d7223 */ /* 0x000fe2000000001d */
[----:B------:R-:W-:Y:S02]  /*2cd0*/  HADD2.F32 R20, -RZ, R7.H0_H0 ;  /* 0x20000007ff147230 */ /* 0x000fe40000004100 */
[C---:B------:R-:W-:Y:S01]  /*2ce0*/  FMUL R28, R60.reuse, R28 ;  /* 0x0000001c3c1c7220 */ /* 0x040fe20000400000 */
[----:B------:R-:W-:Y:S01]  /*2cf0*/  FMUL R15, R60, R30 ;  /* 0x0000001e3c0f7220 */ /* 0x000fe20000400000 */
[----:B-1----:R-:W-:-:S02]  /*2d00*/  HADD2.F32 R14, -RZ, R8.H1_H1 ;  /* 0x30000008ff0e7230 */ /* 0x002fc40000004100 */
[C---:B------:R-:W-:Y:S01]  /*2d10*/  FMUL R33, R60.reuse, R33 ;  /* 0x000000213c217220 */ /* 0x040fe20000400000 */
[----:B------:R-:W-:Y:S02]  /*2d20*/  HADD2.F32 R24, -RZ, R5.H1_H1 ;  /* 0x30000005ff187230 */ /* 0x000fe40000004100 */
[----:B------:R-:W-:Y:S01]  /*2d30*/  FMUL R27, R60, R27 ;  /* 0x0000001b3c1b7220 */ /* 0x000fe20000400000 */
[C---:B------:R-:W-:Y:S01]  /*2d40*/  FFMA R28, R59.reuse, R12, R28 ;  /* 0x0000000c3b1c7223 */ /* 0x040fe2000000001c */
[C---:B------:R-:W-:Y:S01]  /*2d50*/  FFMA R15, R59.reuse, R20, R15 ;  /* 0x000000143b0f7223 */ /* 0x040fe2000000000f */
[----:B------:R-:W-:Y:S02]  /*2d60*/  IMAD.SHL.U32 R23, R18, 0x20, RZ ;  /* 0x0000002012177824 */ /* 0x000fe400078e00ff */
[----:B------:R-:W-:Y:S01]  /*2d70*/  FFMA R33, R59, R14, R33 ;  /* 0x0000000e3b217223 */ /* 0x000fe20000000021 */
[----:B------:R-:W-:Y:S02]  /*2d80*/  HADD2.F32 R12, -RZ, R8.H0_H0 ;  /* 0x20000008ff0c7230 */ /* 0x000fe40000004100 */
[----:B------:R-:W-:Y:S01]  /*2d90*/  FMUL R32, R60, R32 ;  /* 0x000000203c207220 */ /* 0x000fe20000400000 */
[----:B------:R-:W-:-:S02]  /*2da0*/  HADD2.F32 R20, -RZ, R9.H0_H0 ;  /* 0x20000009ff147230 */ /* 0x000fc40000004100 */
[----:B------:R-:W-:Y:S01]  /*2db0*/  FMUL R21, R60, R34 ;  /* 0x000000223c157220 */ /* 0x000fe20000400000 */
[----:B------:R-:W-:Y:S02]  /*2dc0*/  IMAD.SHL.U32 R14, R18, 0x10, RZ ;  /* 0x00000010120e7824 */ /* 0x000fe400078e00ff */
[C---:B------:R-:W-:Y:S01]  /*2dd0*/  FFMA R26, R59.reuse, R24, R27 ;  /* 0x000000183b1a7223 */ /* 0x040fe2000000001b */
[----:B------:R-:W-:Y:S01]  /*2de0*/  SHF.R.U32.HI R34, RZ, 0x1, R18 ;  /* 0x00000001ff227819 */ /* 0x000fe20000011612 */
[----:B------:R-:W-:Y:S01]  /*2df0*/  FFMA R32, R59, R12, R32 ;  /* 0x0000000c3b207223 */ /* 0x000fe20000000020 */
[----:B------:R-:W-:Y:S01]  /*2e00*/  LOP3.LUT R27, R23, 0xc0, RZ, 0xc0, !PT ;  /* 0x000000c0171b7812 */ /* 0x000fe200078ec0ff */
[----:B------:R-:W-:Y:S01]  /*2e10*/  FFMA R21, R59, R20, R21 ;  /* 0x000000143b157223 */ /* 0x000fe20000000015 */
[--C-:B------:R-:W-:Y:S01]  /*2e20*/  HADD2.F32 R12, -RZ, R10.reuse.H0_H0 ;  /* 0x2000000aff0c7230 */ /* 0x100fe20000004100 */
[----:B------:R-:W-:Y:S01]  /*2e30*/  LOP3.LUT R20, R14, 0xe00, RZ, 0xc0, !PT ;  /* 0x00000e000e147812 */ /* 0x000fe200078ec0ff */
[----:B------:R-:W-:Y:S01]  /*2e40*/  FMUL R36, R60, R36 ;  /* 0x000000243c247220 */ /* 0x000fe20000400000 */
[----:B------:R-:W-:Y:S01]  /*2e50*/  LOP3.LUT R27, R27, 0x8, R34, 0xf8, !PT ;  /* 0x000000081b1b7812 */ /* 0x000fe200078ef822 */
[----:B------:R-:W-:Y:S01]  /*2e60*/  IMAD.SHL.U32 R34, R18, 0x4, RZ ;  /* 0x0000000412227824 */ /* 0x000fe200078e00ff */
[--C-:B------:R-:W-:Y:S01]  /*2e70*/  LOP3.LUT R20, R20, 0x20, R23.reuse, 0xf8, !PT ;  /* 0x0000002014147812 */ /* 0x100fe200078ef817 */
[----:B------:R-:W-:Y:S01]  /*2e80*/  FFMA R36, R59, R12, R36 ;  /* 0x0000000c3b247223 */ /* 0x000fe20000000024 */
[----:B------:R-:W-:Y:S01]  /*2e90*/  LOP3.LUT R12, R18, 0xff, RZ, 0xc0, !PT ;  /* 0x000000ff120c7812 */ /* 0x000fe200078ec0ff */
[----:B------:R-:W-:Y:S01]  /*2ea0*/  HADD2.F32 R24, -RZ, R7.H1_H1 ;  /* 0x30000007ff187230 */ /* 0x000fe20000004100 */
[----:B------:R-:W-:Y:S01]  /*2eb0*/  LOP3.LUT R23, R20, 0x100, R23, 0xf8, !PT ;  /* 0x0000010014177812 */ /* 0x000fe200078ef817 */
[----:B------:R-:W-:Y:S01]  /*2ec0*/  HADD2.F32 R14, -RZ, R10.H1_H1 ;  /* 0x3000000aff0e7230 */ /* 0x000fe20000004100 */
[----:B------:R-:W-:Y:S01]  /*2ed0*/  LOP3.LUT R34, R27, 0x18, R34, 0x78, !PT ;  /* 0x000000181b227812 */ /* 0x000fe200078e7822 */
[C---:B------:R-:W-:Y:S01]  /*2ee0*/  FMUL R31, R60.reuse, R31 ;  /* 0x0000001f3c1f7220 */ /* 0x040fe20000400000 */
[----:B------:R-:W-:Y:S01]  /*2ef0*/  FMUL R37, R60, R37 ;  /* 0x000000253c257220 */ /* 0x000fe20000400000 */
[----:B------:R-:W-:Y:S01]  /*2f00*/  VIADD R12, R12, 0x1f ;  /* 0x0000001f0c0c7836 */ /* 0x000fe20000000000 */
[----:B------:R-:W-:Y:S01]  /*2f10*/  LOP3.LUT R72, R23, R34, RZ, 0xfc, !PT ;  /* 0x0000002217487212 */ /* 0x000fe200078efcff */
[----:B------:R-:W-:Y:S01]  /*2f20*/  FFMA R30, R59, R24, R31 ;  /* 0x000000183b1e7223 */ /* 0x000fe2000000001f */
[----:B------:R-:W-:Y:S01]  /*2f30*/  F2FP.RELU.F16.F32.PACK_AB R65, R26, R13 ;  /* 0x0000000d1a41723e */ /* 0x000fe200000008ff */
[----:B------:R-:W-:-:S02]  /*2f40*/  IMAD.U32 R13, RZ, RZ, UR48 ;  /* 0x00000030ff0d7e24 */ /* 0x000fc4000f8e00ff */
[----:B------:R-:W-:Y:S01]  /*2f50*/  FFMA R37, R59, R14, R37 ;  /* 0x0000000e3b257223 */ /* 0x000fe20000000025 */
[----:B------:R-:W-:Y:S01]  /*2f60*/  HADD2.F32 R24, -RZ, R9.H1_H1 ;  /* 0x30000009ff187230 */ /* 0x000fe20000004100 */
[----:B------:R-:W-:Y:S01]  /*2f70*/  ISETP.GT.U32.AND P2, PT, R12, 0x3e, PT ;  /* 0x0000003e0c00780c */ /* 0x000fe20003f44070 */
[--C-:B------:R-:W-:Y:S02]  /*2f80*/  HADD2.F32 R14, -RZ, R11.reuse.H0_H0 ;  /* 0x2000000bff0e7230 */ /* 0x100fe40000004100 */
[C---:B------:R-:W-:Y:S01]  /*2f90*/  FMUL R35, R60.reuse, R35 ;  /* 0x000000233c237220 */ /* 0x040fe20000400000 */
[----:B------:R-:W-:Y:S02]  /*2fa0*/  HADD2.F32 R20, -RZ, R11.H1_H1 ;  /* 0x3000000bff147230 */ /* 0x000fe40000004100 */
[C---:B------:R-:W-:Y:S01]  /*2fb0*/  FMUL R38, R60.reuse, R38 ;  /* 0x000000263c267220 */ /* 0x040fe20000400000 */
[----:B------:R-:W-:Y:S01]  /*2fc0*/  FMUL R39, R60, R39 ;  /* 0x000000273c277220 */ /* 0x000fe20000400000 */
[----:B------:R-:W-:Y:S01]  /*2fd0*/  IMAD.MOV.U32 R12, RZ, RZ, 0x20 ;  /* 0x00000020ff0c7424 */ /* 0x000fe200078e00ff */
[----:B------:R-:W-:Y:S01]  /*2fe0*/  LOP3.LUT P5, RZ, R18, 0x4, RZ, 0xc0, !PT ;  /* 0x0000000412ff7812 */ /* 0x000fe200078ac0ff */
[----:B------:R-:W-:-:S02]  /*2ff0*/  IMAD R13, R13, 0x1000, R72 ;  /* 0x000010000d0d7824 */ /* 0x000fc400078e0248 */
[C---:B------:R-:W-:Y:S01]  /*3000*/  FFMA R24, R59.reuse, R24, R35 ;  /* 0x000000183b187223 */ /* 0x040fe20000000023 */
[C---:B------:R-:W-:Y:S01]  /*3010*/  FFMA R14, R59.reuse, R14, R38 ;  /* 0x0000000e3b0e7223 */ /* 0x040fe20000000026 */
[----:B------:R-:W-:Y:S01]  /*3020*/  FFMA R39, R59, R20, R39 ;  /* 0x000000143b277223 */ /* 0x000fe20000000027 */
[----:B------:R-:W-:Y:S01]  /*3030*/  F2FP.RELU.F16.F32.PACK_AB R67, R30, R15 ;  /* 0x0000000f1e43723e */ /* 0x000fe200000008ff */
[----:B------:R-:W-:Y:S05]  /*3040*/  WARPSYNC.ALL ;  /* 0x0000000000007948 */ /* 0x000fea0003800000 */
[----:B------:R-:W-:Y:S01]  /*3050*/  SEL R12, R12, 0xffffffe0, !P5 ;  /* 0xffffffe00c0c7807 */ /* 0x000fe20006800000 */
[----:B------:R-:W-:Y:S01]  /*3060*/  BSSY B0, `(.L_x_56) ;  /* 0x0000019000007945 */ /* 0x000fe20003800000 */
[----:B------:R-:W-:-:S02]  /*3070*/  LEA R15, R13, UR52, 0x1 ;  /* 0x000000340d0f7c11 */ /* 0x000fc4000f8e08ff */
[----:B------:R-:W-:Y:S02]  /*3080*/  F2FP.RELU.F16.F32.PACK_AB R64, R25, R62 ;  /* 0x0000003e1940723e */ /* 0x000fe400000008ff */
[----:B------:R-:W-:Y:S02]  /*3090*/  F2FP.RELU.F16.F32.PACK_AB R66, R29, R28 ;  /* 0x0000001c1d42723e */ /* 0x000fe400000008ff */
[----:B------:R-:W-:Y:S02]  /*30a0*/  F2FP.RELU.F16.F32.PACK_AB R32, R33, R32 ;  /* 0x000000202120723e */ /* 0x000fe400000008ff */
[----:B------:R-:W-:Y:S01]  /*30b0*/  F2FP.RELU.F16.F32.PACK_AB R33, R24, R21 ;  /* 0x000000151821723e */ /* 0x000fe200000008ff */
[----:B------:R1:W-:Y:S01]  /*30c0*/  STSM.16.M88.4 [R15+0x200], R64 ;  /* 0x000200400f007844 */ /* 0x0003e20000000200 */
[----:B------:R-:W-:Y:S02]  /*30d0*/  F2FP.RELU.F16.F32.PACK_AB R34, R37, R36 ;  /* 0x000000242522723e */ /* 0x000fe400000008ff */
[----:B------:R-:W-:-:S02]  /*30e0*/  F2FP.RELU.F16.F32.PACK_AB R35, R39, R14 ;  /* 0x0000000e2723723e */ /* 0x000fc400000008ff */
[----:B------:R-:W-:-:S05]  /*30f0*/  IADD3 R13, R12, 0x200, R15 ;  /* 0x000002000c0d7810 */ /* 0x000fca0007ffe00f */
[----:B------:R1:W-:Y:S01]  /*3100*/  STSM.16.M88.4 [R13], R32 ;  /* 0x000000200d007844 */ /* 0x0003e20000000200 */
[----:B------:R-:W-:Y:S01]  /*3110*/  @!PT LDS RZ, [RZ] ;  /* 0x00000000fffff984 */ /* 0x000fe20000000800 */
[----:B------:R-:W-:Y:S01]  /*3120*/  @!PT LDS RZ, [RZ] ;  /* 0x00000000fffff984 */ /* 0x000fe20000000800 */
[----:B------:R-:W-:Y:S01]  /*3130*/  @!PT LDS RZ, [RZ] ;  /* 0x00000000fffff984 */ /* 0x000fe20000000800 */
[----:B------:R-:W-:Y:S01]  /*3140*/  @!PT LDS RZ, [RZ] ;  /* 0x00000000fffff984 */ /* 0x000fe20000000800 */
[----:B------:R2:W-:Y:S06]  /*3150*/  MEMBAR.ALL.CTA ;  /* 0x0000000000007992 */ /* 0x0005ec0000008000 */
[----:B--2---:R-:W2:Y:S02]  /*3160*/  FENCE.VIEW.ASYNC.S ;  /* 0x00000000000073c6 */ /* 0x004ea40000000000 */
[----:B--2---:R-:W-:Y:S06]  /*3170*/  BAR.SYNC.DEFER_BLOCKING 0x1, 0x100 ;  /* 0x0044000000007b1d */ /* 0x004fec0000010000 */
[----:B------:R-:W-:Y:S05]  /*3180*/  @P2 BRA `(.L_x_57) ;  /* 0x0000000000182947 */ /* 0x000fea0003800000 */
[----:B------:R-:W-:Y:S02]  /*3190*/  ULEA UR44, UR48, UR52, 0xd ;  /* 0x00000034302c7291 */ /* 0x000fe4000f8e683f */
[----:B------:R-:W-:Y:S02]  /*31a0*/  UIADD3 UR4, UP0, UR56, 0x4f0, URZ ;  /* 0x000004f038047890 */ /* 0x000fe4000ff1e03f */
[----:B------:R-:W-:Y:S02]  /*31b0*/  UIADD3 UR44, UR44, 0x200, URZ ;  /* 0x000002002c2c7890 */ /* 0x000fe4000fffe03f */
[----:B------:R-:W-:-:S09]  /*31c0*/  UIADD3.X UR5, URZ, UR57, URZ, UP0, !UPT ;  /* 0x000000393f057290 */ /* 0x000fd200087fe43f */
[----:B------:R2:W-:Y:S02]  /*31d0*/  UTMASTG.3D [UR44], [UR4] ;  /* 0x0000002c040073b5 */ /* 0x0005e40008010000 */
[----:B--2---:R0:W-:Y:S02]  /*31e0*/  UTMACMDFLUSH ;  /* 0x00000000000079b7 */ /* 0x0041e40000000000 */
.L_x_57:
[----:B------:R-:W-:Y:S05]  /*31f0*/  BSYNC B0 ;  /* 0x0000000000007941 */ /* 0x000fea0003800000 */
.L_x_56:
[----:B------:R-:W-:Y:S01]  /*3200*/  UIADD3 UR4, UR48, 0x1, URZ ;  /* 0x0000000130047890 */ /* 0x000fe2000fffe03f */
[----:B------:R-:W-:Y:S01]  /*3210*/  BSSY B0, `(.L_x_58) ;  /* 0x0000008000007945 */ /* 0x000fe20003800000 */
[----:B------:R-:W-:Y:S02]  /*3220*/  UIADD3 UR8, UR50, UR43, URZ ;  /* 0x0000002b32087290 */ /* 0x000fe4000fffe03f */
[----:B------:R-:W-:-:S04]  /*3230*/  UISETP.NE.AND UP0, UPT, UR4, 0x3, UPT ;  /* 0x000000030400788c */ /* 0x000fc8000bf05270 */
[----:B------:R-:W-:Y:S02]  /*3240*/  USEL UR9, URZ, 0x1, UP0 ;  /* 0x000000013f097887 */ /* 0x000fe40008000000 */
[----:B------:R-:W-:Y:S02]  /*3250*/  USEL UR10, UR4, URZ, UP0 ;  /* 0x0000003f040a7287 */ /* 0x000fe40008000000 */
[----:B------:R-:W-:Y:S01]  /*3260*/  ULOP3.LUT UR9, UR49, UR9, URZ, 0x3c, !UPT ;  /* 0x0000000931097292 */ /* 0x000fe2000f8e3c3f */
[----:B------:R-:W-:Y:S11]  /*3270*/  @P2 BRA `(.L_x_59) ;  /* 0x0000000000042947 */ /* 0x000ff60003800000 */
[----:B------:R-:W-:-:S04]  /*3280*/  DEPBAR.LE SB0, 0x1 ;  /* 0x000080400000791a */ /* 0x000fc80000000000 */
.L_x_59:
[----:B------:R-:W-:Y:S05]  /*3290*/  BSYNC B0 ;  /* 0x0000000000007941 */ /* 0x000fea0003800000 */
.L_x_58:
[----:B------:R-:W-:Y:S01]  /*32a0*/  BAR.SYNC.DEFER_BLOCKING 0x1, 0x100 ;  /* 0x0044000000007b1d */ /* 0x000fe20000010000 */
[----:B------:R-:W-:-:S13]  /*32b0*/  ISETP.NE.AND P3, PT, RZ, UR39, PT ;  /* 0x00000027ff007c0c */ /* 0x000fda000bf65270 */
[----:B------:R-:W-:Y:S05]  /*32c0*/  @!P3 BRA `(.L_x_60) ;  /* 0x000000000034b947 */ /* 0x000fea0003800000 */
[----:B------:R-:W-:Y:S04]  /*32d0*/  BSSY B0, `(.L_x_61) ;  /* 0x0000009000007945 */ /* 0x000fe80003800000 */
[----:B------:R-:W-:Y:S05]  /*32e0*/  @P0 BRA `(.L_x_62) ;  /* 0x00000000001c0947 */ /* 0x000fea0003800000 */
[----:B------:R-:W-:-:S13]  /*32f0*/  ISETP.NE.AND P3, PT, R68, 0x3, PT ;  /* 0x000000034400780c */ /* 0x000fda0003f65270 */
[----:B------:R-:W-:Y:S05]  /*3300*/  @!P3 BRA `(.L_x_63) ;  /* 0x000000000004b947 */ /* 0x000fea0003800000 */
[----:B------:R-:W-:Y:S01]  /*3310*/  BPT.TRAP 0x1 ;  /* 0x000000040000795c */ /* 0x000fe20000300000 */
.L_x_63:
[----:B------:R-:W-:-:S04]  /*3320*/  ULEA UR4, UR38, UR52, 0x3 ;  /* 0x0000003426047291 */ /* 0x000fc8000f8e183f */
[----:B------:R-:W-:-:S04]  /*3330*/  UIADD3 UR4, UR4, 0x98, URZ ;  /* 0x0000009804047890 */ /* 0x000fc8000fffe03f */
[----:B------:R-:W-:-:S09]  /*3340*/  UPRMT UR4, UR51, 0x654, UR4 ;  /* 0x0000065433047896 */ /* 0x000fd20008000004 */
[----:B------:R-:W-:Y:S03]  /*3350*/  SYNCS.ARRIVE.TRANS64.RED.A1T0 RZ, [UR4], RZ ;  /* 0x000000ffffff79a7 */ /* 0x000fe60008100404 */
.L_x_62:
[----:B------:R-:W-:Y:S05]  /*3360*/  BSYNC B0 ;  /* 0x0000000000007941 */ /* 0x000fea0003800000 */
.L_x_61:
[----:B------:R-:W-:-:S04]  /*3370*/  UIADD3 UR38, UR38, 0x1, URZ ;  /* 0x0000000126267890 */ /* 0x000fc8000fffe03f */
[----:B------:R-:W-:-:S04]  /*3380*/  UISETP.NE.AND UP0, UPT, UR38, 0x3, UPT ;  /* 0x000000032600788c */ /* 0x000fc8000bf05270 */
[----:B------:R-:W-:-:S12]  /*3390*/  USEL UR38, UR38, URZ, UP0 ;  /* 0x0000003f26267287 */ /* 0x000fd80008000000 */
.L_x_60:
[----:B------:R-:W-:Y:S01]  /*33a0*/  USHF.R.U32.HI UR4, URZ, 0x3, UR8 ;  /* 0x000000033f047899 */ /* 0x000fe20008011608 */
[----:B------:R-:W-:Y:S01]  /*33b0*/  BSSY B0, `(.L_x_64) ;  /* 0x000001d000007945 */ /* 0x000fe20003800000 */
[----:B------:R-:W-:Y:S02]  /*33c0*/  UISETP.GT.U32.AND UP0, UPT, UR8, 0x7, UPT ;  /* 0x000000070800788c */ /* 0x000fe4000bf04070 */
[----:B------:R-:W-:Y:S02]  /*33d0*/  ULOP3.LUT UR4, UR4, 0x1, URZ, 0xc0, !UPT ;  /* 0x0000000104047892 */ /* 0x000fe4000f8ec03f */
[----:B------:R-:W-:Y:S02]  /*33e0*/  UISETP.LT.U32.AND UP1, UPT, UR50, 0x8, UP0 ;  /* 0x000000083200788c */ /* 0x000fe40008721070 */
[----:B------:R-:W-:Y:S02]  /*33f0*/  UISETP.NE.U32.AND UP2, UPT, UR4, 0x1, UPT ;  /* 0x000000010400788c */ /* 0x000fe4000bf45070 */
[----:B------:R-:W-:-:S02]  /*3400*/  USEL UR5, URZ, 0x1, !UP1 ;  /* 0x000000013f057887 */ /* 0x000fc4000c800000 */
[----:B------:R-:W-:-:S04]  /*3410*/  UISETP.GT.U32.AND UP0, UPT, UR50, 0x7, !UP2 ;  /* 0x000000073200788c */ /* 0x000fc8000d704070 */
[----:B------:R-:W-:-:S04]  /*3420*/  USEL UR4, URZ, 0x1, !UP0 ;  /* 0x000000013f047887 */ /* 0x000fc8000c000000 */
[----:B------:R-:W-:Y:S01]  /*3430*/  ULOP3.LUT UR40, UR4, UR40, UR5, 0x96, !UPT ;  /* 0x0000002804287292 */ /* 0x000fe2000f8e9605 */
[----:B------:R-:W-:Y:S11]  /*3440*/  @P0 BRA `(.L_x_65) ;  /* 0x00000000004c0947 */ /* 0x000ff60003800000 */
[----:B------:R-:W-:-:S13]  /*3450*/  ISETP.NE.AND P3, PT, R68, 0x3, PT ;  /* 0x000000034400780c */ /* 0x000fda0003f65270 */
[----:B------:R-:W-:Y:S05]  /*3460*/  @!P3 BRA `(.L_x_66) ;  /* 0x000000000004b947 */ /* 0x000fea0003800000 */
[----:B------:R-:W-:Y:S01]  /*3470*/  BPT.TRAP 0x1 ;  /* 0x000000040000795c */ /* 0x000fe20000300000 */
.L_x_66:
[----:B------:R-:W-:Y:S01]  /*3480*/  SHF.L.U32 R14, R0, 0x1f, RZ ;  /* 0x0000001f000e7819 */ /* 0x000fe200000006ff */
[----:B------:R-:W-:Y:S01]  /*3490*/  BSSY B1, `(.L_x_67) ;  /* 0x000000b000017945 */ /* 0x000fe20003800000 */
[C---:B-1----:R-:W-:Y:S01]  /*34a0*/  LEA R15, R3.reuse, UR52, 0x3 ;  /* 0x00000034030f7c11 */ /* 0x042fe2000f8e18ff */
[----:B------:R-:W-:Y:S01]  /*34b0*/  @!P4 IMAD R3, R3, 0x1000, R72 ;  /* 0x000010000303c824 */ /* 0x000fe200078e0248 */
[----:B------:R-:W-:Y:S02]  /*34c0*/  PLOP3.LUT P3, PT, PT, PT, PT, 0x8, 0x0 ;  /* 0x000000000000781c */ /* 0x000fe40003f6e170 */
[----:B------:R-:W-:Y:S01]  /*34d0*/  @!P4 PLOP3.LUT P3, PT, P5, PT, PT, 0x80, 0x0 ;  /* 0x000000000000c81c */ /* 0x000fe20002f6f070 */
[----:B------:R-:W1:Y:S01]  /*34e0*/  SYNCS.PHASECHK.TRANS64.TRYWAIT P5, [R15+URZ+0x80], R14 ;  /* 0x0000800e0f0075a7 */ /* 0x000e6200080a017f */
[----:B------:R-:W-:-:S05]  /*34f0*/  @!P4 LEA R3, R3, UR52, 0x1 ;  /* 0x000000340303cc11 */ /* 0x000fca000f8e08ff */
[C---:B------:R-:W-:Y:S02]  /*3500*/  @!P4 VIADD R0, R3.reuse, 0x200 ;  /* 0x000002000300c836 */ /* 0x040fe40000000000 */
[----:B------:R-:W-:-:S04]  /*3510*/  @!P4 VIADD R13, R3, 0x220 ;  /* 0x00000220030dc836 */ /* 0x000fc80000000000 */
[----:B------:R-:W-:Y:S01]  /*3520*/  @P3 VIADD R13, R0, 0xffffffe0 ;  /* 0xffffffe0000d3836 */ /* 0x000fe20000000000 */
[----:B-1----:R-:W-:Y:S06]  /*3530*/  @!P5 BRA `(.L_x_68) ;  /* 0x000000380054d947 */ /* 0x002fec0003800000 */
.L_x_141:
[----:B------:R-:W-:Y:S05]  /*3540*/  BSYNC B1 ;  /* 0x0000000000017941 */ /* 0x000fea0003800000 */
.L_x_67:
[----:B------:R-:W-:Y:S05]  /*3550*/  @!P4 WARPSYNC.ALL ;  /* 0x000000000000c948 */ /* 0x000fea0003800000 */
[----:B------:R2:W4:Y:S04]  /*3560*/  @!P4 LDSM.16.M88.4 R4, [R3+0x200] ;  /* 0x000200000304c83b */ /* 0x0005280000000200 */
[----:B------:R2:W1:Y:S02]  /*3570*/  @!P4 LDSM.16.M88.4 R8, [R13] ;  /* 0x000000000d08c83b */ /* 0x0004640000000200 */
.L_x_65:
[----:B------:R-:W-:Y:S05]  /*3580*/  BSYNC B0 ;  /* 0x0000000000007941 */ /* 0x000fea0003800000 */
.L_x_64:
[--C-:B----4-:R-:W-:Y:S02]  /*3590*/  HADD2.F32 R0, -RZ, R4.reuse.H0_H0 ;  /* 0x20000004ff007230 */ /* 0x110fe40000004100 */
[C---:B------:R-:W-:Y:S01]  /*35a0*/  FMUL R41, R60.reuse, R41 ;  /* 0x000000293c297220 */ /* 0x040fe20000400000 */
[----:B------:R-:W-:Y:S02]  /*35b0*/  HADD2.F32 R4, -RZ, R4.H1_H1 ;  /* 0x30000004ff047230 */ /* 0x000fe40000004100 */
[C---:B--2---:R-:W-:Y:S01]  /*35c0*/  FMUL R3, R60.reuse, R42 ;  /* 0x0000002a3c037220 */ /* 0x044fe20000400000 */
[--C-:B-1----:R-:W-:Y:S02]  /*35d0*/  HADD2.F32 R14, -RZ, R5.reuse.H0_H0 ;  /* 0x20000005ff0e7230 */ /* 0x102fe40000004100 */
[C---:B------:R-:W-:Y:S01]  /*35e0*/  FMUL R43, R60.reuse, R43 ;  /* 0x0000002b3c2b7220 */ /* 0x040fe20000400000 */
[----:B------:R-:W-:Y:S02]  /*35f0*/  HADD2.F32 R20, -RZ, R5.H1_H1 ;  /* 0x30000005ff147230 */ /* 0x000fe40000004100 */
[----:B------:R-:W-:Y:S01]  /*3600*/  FMUL R62, R60, R40 ;  /* 0x000000283c3e7220 */ /* 0x000fe20000400000 */
[----:B------:R-:W-:-:S02]  /*3610*/  HADD2.F32 R32, -RZ, R9.H0_H0 ;  /* 0x20000009ff207230 */ /* 0x000fc40000004100 */
[C---:B------:R-:W-:Y:S01]  /*3620*/  FMUL R5, R60.reuse, R44 ;  /* 0x0000002c3c057220 */ /* 0x040fe20000400000 */
[----:B------:R-:W-:Y:S02]  /*3630*/  HADD2.F32 R34, -RZ, R9.H1_H1 ;  /* 0x30000009ff227230 */ /* 0x000fe40000004100 */
[C---:B------:R-:W-:Y:S01]  /*3640*/  FMUL R45, R60.reuse, R45 ;  /* 0x0000002d3c2d7220 */ /* 0x040fe20000400000 */
[----:B------:R-:W-:Y:S02]  /*3650*/  IMAD.U32 R9, RZ, RZ, UR10 ;  /* 0x0000000aff097e24 */ /* 0x000fe4000f8e00ff */
[----:B------:R-:W-:Y:S01]  /*3660*/  FMUL R47, R60, R47 ;  /* 0x0000002f3c2f7220 */ /* 0x000fe20000400000 */
[--C-:B------:R-:W-:Y:S02]  /*3670*/  HADD2.F32 R24, -RZ, R6.reuse.H0_H0 ;  /* 0x20000006ff187230 */ /* 0x100fe40000004100 */
[----:B------:R-:W-:Y:S01]  /*3680*/  FFMA R41, R59, R4, R41 ;  /* 0x000000043b297223 */ /* 0x000fe20000000029 */
[----:B------:R-:W-:-:S02]  /*3690*/  HADD2.F32 R6, -RZ, R6.H1_H1 ;  /* 0x30000006ff067230 */ /* 0x000fc40000004100 */
[C---:B------:R-:W-:Y:S01]  /*36a0*/  FFMA R3, R59.reuse, R14, R3 ;  /* 0x0000000e3b037223 */ /* 0x040fe20000000003 */
[--C-:B------:R-:W-:Y:S02]  /*36b0*/  HADD2.F32 R26, -RZ, R7.reuse.H0_H0 ;  /* 0x20000007ff1a7230 */ /* 0x100fe40000004100 */
[----:B------:R-:W-:Y:S01]  /*36c0*/  FFMA R20, R59, R20, R43 ;  /* 0x000000143b147223 */ /* 0x000fe2000000002b */
[----:B------:R-:W-:Y:S02]  /*36d0*/  HADD2.F32 R28, -RZ, R7.H1_H1 ;  /* 0x30000007ff1c7230 */ /* 0x000fe40000004100 */
[C---:B------:R-:W-:Y:S01]  /*36e0*/  FMUL R7, R60.reuse, R46 ;  /* 0x0000002e3c077220 */ /* 0x040fe20000400000 */
[----:B------:R-:W-:Y:S02]  /*36f0*/  HADD2.F32 R30, -RZ, R8.H0_H0 ;  /* 0x20000008ff1e7230 */ /* 0x000fe40000004100 */
[----:B------:R-:W-:Y:S01]  /*3700*/  FMUL R13, R60, R48 ;  /* 0x000000303c0d7220 */ /* 0x000fe20000400000 */
[----:B------:R-:W-:-:S02]  /*3710*/  HADD2.F32 R36, -RZ, R10.H0_H0 ;  /* 0x2000000aff247230 */ /* 0x000fc40000004100 */
[C---:B------:R-:W-:Y:S01]  /*3720*/  FMUL R49, R60.reuse, R49 ;  /* 0x000000313c317220 */ /* 0x040fe20000400000 */
[----:B------:R-:W-:Y:S02]  /*3730*/  HADD2.F32 R8, -RZ, R8.H1_H1 ;  /* 0x30000008ff087230 */ /* 0x000fe40000004100 */
[C---:B------:R-:W-:Y:S01]  /*3740*/  FMUL R15, R60.reuse, R50 ;  /* 0x000000323c0f7220 */ /* 0x040fe20000400000 */
[----:B------:R-:W-:Y:S02]  /*3750*/  HADD2.F32 R10, -RZ, R10.H1_H1 ;  /* 0x3000000aff0a7230 */ /* 0x000fe40000004100 */
[C---:B------:R-:W-:Y:S01]  /*3760*/  FMUL R51, R60.reuse, R51 ;  /* 0x000000333c337220 */ /* 0x040fe20000400000 */
[--C-:B------:R-:W-:Y:S02]  /*3770*/  HADD2.F32 R38, -RZ, R11.reuse.H0_H0 ;  /* 0x2000000bff267230 */ /* 0x100fe40000004100 */
[----:B------:R-:W-:Y:S01]  /*3780*/  FMUL R21, R60, R52 ;  /* 0x000000343c157220 */ /* 0x000fe20000400000 */
[----:B------:R-:W-:-:S02]  /*3790*/  HADD2.F32 R40, -RZ, R11.H1_H1 ;  /* 0x3000000bff287230 */ /* 0x000fc40000004100 */
[C---:B------:R-:W-:Y:S01]  /*37a0*/  FMUL R53, R60.reuse, R53 ;  /* 0x000000353c357220 */ /* 0x040fe20000400000 */
[C---:B------:R-:W-:Y:S01]  /*37b0*/  FMUL R23, R60.reuse, R54 ;  /* 0x000000363c177220 */ /* 0x040fe20000400000 */
[----:B------:R-:W-:Y:S01]  /*37c0*/  FMUL R55, R60, R55 ;  /* 0x000000373c377220 */ /* 0x000fe20000400000 */
[----:B------:R-:W-:Y:S02]  /*37d0*/  IMAD R4, R9, 0x1000, R72 ;  /* 0x0000100009047824 */ /* 0x000fe400078e0248 */
[C---:B------:R-:W-:Y:S01]  /*37e0*/  FFMA R0, R59.reuse, R0, R62 ;  /* 0x000000003b007223 */ /* 0x040fe2000000003e */
        /* <DEDUP_REMOVED lines=11> */
[----:B------:R-:W-:Y:S01]  /*38a0*/  FFMA R40, R59, R40, R55 ;  /* 0x000000283b287223 */ /* 0x000fe20000000037 */
[----:B------:R-:W-:Y:S01]  /*38b0*/  F2FP.RELU.F16.F32.PACK_AB R25, R20, R3 ;  /* 0x000000031419723e */ /* 0x000fe200000008ff */
[----:B------:R-:W-:Y:S05]  /*38c0*/  WARPSYNC.ALL ;  /* 0x0000000000007948 */ /* 0x000fea0003800000 */
[----:B------:R-:W-:Y:S01]  /*38d0*/  LEA R3, R4, UR52, 0x1 ;  /* 0x0000003404037c11 */ /* 0x000fe2000f8e08ff */
[----:B------:R-:W-:Y:S01]  /*38e0*/  BSSY B0, `(.L_x_69) ;  /* 0x000001d000007945 */ /* 0x000fe20003800000 */
[----:B------:R-:W-:-:S02]  /*38f0*/  F2FP.RELU.F16.F32.PACK_AB R24, R41, R0 ;  /* 0x000000002918723e */ /* 0x000fc400000008ff */
        /* <DEDUP_REMOVED lines=20> */
[----:B------:R-:W-:Y:S02]  /*3a40*/  UIADD3 UR4, UR4, 0x200, URZ ;  /* 0x0000020004047890 */ /* 0x000fe4000fffe03f */
[----:B------:R-:W-:Y:S01]  /*3a50*/  UIADD3.X UR13, URZ, UR57, URZ, UP0, !UPT ;  /* 0x000000393f0d7290 */ /* 0x000fe200087fe43f */
[----:B------:R-:W-:Y:S01]  /*3a60*/  UMOV UR6, UR46 ;  /* 0x0000002e00067c82 */ /* 0x000fe20008000000 */
[----:B------:R-:W-:-:S07]  /*3a70*/  UMOV UR7, UR47 ;  /* 0x0000002f00077c82 */ /* 0x000fce0008000000 */
[----:B------:R2:W-:Y:S01]  /*3a80*/  UTMASTG.3D [UR4], [UR12] ;  /* 0x000000040c0073b5 */ /* 0x0005e20008010000 */
[----:B------:R0:W-:Y:S01]  /*3a90*/  UTMACMDFLUSH ;  /* 0x00000000000079b7 */ /* 0x0001e20000000000 */
[----:B--2---:R-:W-:-:S04]  /*3aa0*/  DEPBAR.LE SB0, 0x1 ;  /* 0x000080400000791a */ /* 0x004fc80000000000 */
.L_x_70:
[----:B------:R-:W-:Y:S05]  /*3ab0*/  BSYNC B0 ;  /* 0x0000000000007941 */ /* 0x000fea0003800000 */
.L_x_69:
[----:B------:R-:W-:Y:S06]  /*3ac0*/  BAR.SYNC.DEFER_BLOCKING 0x1, 0x100 ;  /* 0x0044000000007b1d */ /* 0x000fec0000010000 */
[----:B------:R-:W-:Y:S04]  /*3ad0*/  BSSY B0, `(.L_x_71) ;  /* 0x0000009000007945 */ /* 0x000fe80003800000 */
[----:B------:R-:W-:Y:S05]  /*3ae0*/  @P0 BRA `(.L_x_72) ;  /* 0x00000000001c0947 */ /* 0x000fea0003800000 */
[----:B------:R-:W-:-:S13]  /*3af0*/  ISETP.NE.AND P0, PT, R68, 0x3, PT ;  /* 0x000000034400780c */ /* 0x000fda0003f05270 */
[----:B------:R-:W-:Y:S05]  /*3b00*/  @!P0 BRA `(.L_x_73) ;  /* 0x0000000000048947 */ /* 0x000fea0003800000 */
[----:B------:R-:W-:Y:S01]  /*3b10*/  BPT.TRAP 0x1 ;  /* 0x000000040000795c */ /* 0x000fe20000300000 */
.L_x_73:
[----:B------:R-:W-:-:S04]  /*3b20*/  ULEA UR4, UR38, UR52, 0x3 ;  /* 0x0000003426047291 */ /* 0x000fc8000f8e183f */
[----:B------:R-:W-:-:S04]  /*3b30*/  UIADD3 UR4, UR4, 0x98, URZ ;  /* 0x0000009804047890 */ /* 0x000fc8000fffe03f */
[----:B------:R-:W-:-:S09]  /*3b40*/  UPRMT UR4, UR51, 0x654, UR4 ;  /* 0x0000065433047896 */ /* 0x000fd20008000004 */
[----:B------:R-:W-:Y:S03]  /*3b50*/  SYNCS.ARRIVE.TRANS64.RED.A1T0 RZ, [UR4], RZ ;  /* 0x000000ffffff79a7 */ /* 0x000fe60008100404 */
.L_x_72:
[----:B------:R-:W-:Y:S05]  /*3b60*/  BSYNC B0 ;  /* 0x0000000000007941 */ /* 0x000fea0003800000 */
.L_x_71:
[----:B------:R-:W-:Y:S01]  /*3b70*/  IADD3 R16, P0, R16, UR36, RZ ;  /* 0x0000002410107c10 */ /* 0x000fe2000ff1e0ff */
[----:B------:R-:W-:Y:S01]  /*3b80*/  ULDC.64 UR4, c[0x0][0x8f8] ;  /* 0x00023e0000047ab9 */ /* 0x000fe20000000a00 */
[----:B------:R-:W-:Y:S01]  /*3b90*/  UIADD3 UR38, UR38, 0x1, URZ ;  /* 0x0000000126267890 */ /* 0x000fe2000fffe03f */
[----:B------:R-:W-:Y:S01]  /*3ba0*/  PRMT R0, RZ, 0x7610, R0 ;  /* 0x00007610ff007816 */ /* 0x000fe20000000000 */
[----:B------:R-:W-:Y:S01]  /*3bb0*/  UMOV UR47, 0xffffffff ;  /* 0xffffffff002f7882 */ /* 0x000fe20000000000 */
[----:B------:R-:W-:Y:S01]  /*3bc0*/  IADD3.X R17, R17, UR42, RZ, P0, !PT ;  /* 0x0000002a11117c10 */ /* 0x000fe200087fe4ff */
[----:B------:R-:W-:Y:S01]  /*3bd0*/  UISETP.NE.AND UP0, UPT, UR38, 0x3, UPT ;  /* 0x000000032600788c */ /* 0x000fe2000bf05270 */
[----:B------:R-:W-:Y:S01]  /*3be0*/  ISETP.GE.U32.AND P0, PT, R16, UR4, PT ;  /* 0x0000000410007c0c */ /* 0x000fe2000bf06070 */
[----:B------:R-:W-:Y:S02]  /*3bf0*/  IMAD.MOV.U32 R23, RZ, RZ, -0x1 ;  /* 0xffffffffff177424 */ /* 0x000fe400078e00ff */
[----:B------:R-:W-:Y:S01]  /*3c00*/  USEL UR38, UR38, URZ, UP0 ;  /* 0x0000003f26267287 */ /* 0x000fe20008000000 */
[----:B------:R-:W-:Y:S01]  /*3c10*/  ISETP.GE.U32.AND.EX P0, PT, R17, UR5, PT, P0 ;  /* 0x0000000511007c0c */ /* 0x000fe2000bf06100 */
[----:B------:R-:W-:-:S12]  /*3c20*/  IMAD.MOV.U32 R62, RZ, RZ, -0x1 ;  /* 0xffffffffff3e7424 */ /* 0x000fd800078e00ff */
[----:B------:R-:W-:Y:S05]  /*3c30*/  @P0 BRA `(.L_x_74) ;  /* 0x0000000400680947 */ /* 0x000fea0003800000 */
[----:B-1----:R-:W1:Y:S01]  /*3c40*/  S2R R12, SR_CTAID.X ;  /* 0x00000000000c7919 */ /* 0x002e620000002500 */
[----:B------:R-:W2:Y:S01]  /*3c50*/  LDC.64 R10, c[0x0][0x8d0] ;  /* 0x00023400ff0a7b82 */ /* 0x000ea20000000a00 */
[----:B------:R-:W-:Y:S01]  /*3c60*/  ULDC UR4, c[0x0][0x150] ;  /* 0x0000540000047ab9 */ /* 0x000fe20000000800 */
[----:B------:R-:W-:Y:S01]  /*3c70*/  IMAD.MOV.U32 R8, RZ, RZ, R16 ;  /* 0x000000ffff087224 */ /* 0x000fe200078e0010 */
[----:B------:R-:W4:Y:S01]  /*3c80*/  S2R R24, SR_CTAID.Y ;  /* 0x0000000000187919 */ /* 0x000f220000002600 */
[----:B------:R-:W-:-:S04]  /*3c90*/  IMAD.MOV.U32 R9, RZ, RZ, R17 ;  /* 0x000000ffff097224 */ /* 0x000fc800078e0011 */
[----:B------:R-:W3:Y:S08]  /*3ca0*/  LDC R25, c[0x0][0x144] ;  /* 0x00005100ff197b82 */ /* 0x000ef00000000800 */
[----:B------:R-:W3:Y:S08]  /*3cb0*/  LDC R0, c[0x0][0x8d8] ;  /* 0x00023600ff007b82 */ /* 0x000ef00000000800 */
[----:B------:R-:W3:Y:S01]  /*3cc0*/  LDC.64 R14, c[0x0][0x8c8] ;  /* 0x00023200ff0e7b82 */ /* 0x000ee20000000a00 */
[----:B--2---:R-:W-:-:S04]  /*3cd0*/  ISETP.NE.U32.AND P0, PT, R10, RZ, PT ;  /* 0x000000ff0a00720c */ /* 0x004fc80003f05070 */
[----:B------:R-:W-:Y:S02]  /*3ce0*/  ISETP.NE.AND.EX P0, PT, R11, RZ, PT, P0 ;  /* 0x000000ff0b00720c */ /* 0x000fe40003f05300 */
[----:B-1----:R-:W-:-:S05]  /*3cf0*/  I2FP.F32.U32 R3, R12 ;  /* 0x0000000c00037245 */ /* 0x002fca0000201000 */
[----:B------:R-:W-:-:S04]  /*3d00*/  FMUL R3, R3, UR4 ;  /* 0x0000000403037c20 */ /* 0x000fc80008400000 */
[----:B------:R1:W2:Y:S02]  /*3d10*/  F2I.U32.TRUNC.NTZ R23, R3 ;  /* 0x0000000300177305 */ /* 0x0002a4000020f000 */
[----:B----4-:R-:W-:Y:S05]  /*3d20*/  @!P0 BRA `(.L_x_75) ;  /* 0x0000000000288947 */ /* 0x010fea0003800000 */
[----:B-1----:R-:W1:Y:S02]  /*3d30*/  LDC R3, c[0x0][0x8dc] ;  /* 0x00023700ff037b82 */ /* 0x002e640000000800 */
[----:B-1----:R-:W-:-:S05]  /*3d40*/  IADD3 R3, P0, R16, R3, RZ ;  /* 0x0000000310037210 */ /* 0x002fca0007f1e0ff */
        /* <DEDUP_REMOVED lines=8> */
.L_x_75:
[----:B------:R-:W4:Y:S01]  /*3dd0*/  LDC.64 R20, c[0x0][0x8e8] ;  /* 0x00023a00ff147b82 */ /* 0x000f220000000a00 */
[-C--:B---3--:R-:W-:Y:S01]  /*3de0*/  SHF.R.U64 R31, R8, R0.reuse, R9 ;  /* 0x00000000081f7219 */ /* 0x088fe20000001209 */
[----:B--2---:R-:W-:Y:S01]  /*3df0*/  IMAD.MOV R23, RZ, RZ, -R23 ;  /* 0x000000ffff177224 */ /* 0x004fe200078e0a17 */
[----:B------:R-:W-:Y:S01]  /*3e00*/  SHF.R.U32.HI R0, RZ, R0, R9 ;  /* 0x00000000ff007219 */ /* 0x000fe20000011609 */
[----:B------:R-:W-:Y:S01]  /*3e10*/  ULDC UR4, c[0x0][0x154] ;  /* 0x0000550000047ab9 */ /* 0x000fe20000000800 */
[----:B-1----:R-:W-:Y:S01]  /*3e20*/  IADD3 R3, P0, RZ, -R31, RZ ;  /* 0x8000001fff037210 */ /* 0x002fe20007f1e0ff */
[----:B------:R-:W-:Y:S02]  /*3e30*/  IMAD R26, R25, R23, R12 ;  /* 0x00000017191a7224 */ /* 0x000fe400078e020c */
[----:B------:R-:W1:Y:S01]  /*3e40*/  LDC R6, c[0x0][0x8c0] ;  /* 0x00023000ff067b82 */ /* 0x000e620000000800 */
[----:B------:R-:W-:Y:S02]  /*3e50*/  IMAD.MOV.U32 R7, RZ, RZ, 0x1 ;  /* 0x00000001ff077424 */ /* 0x000fe400078e00ff */
[----:B------:R-:W-:-:S04]  /*3e60*/  IMAD.X R5, RZ, RZ, ~R0, P0 ;  /* 0x000000ffff057224 */ /* 0x000fc800000e0e00 */
[-C--:B------:R-:W-:Y:S01]  /*3e70*/  IMAD R0, R5, R14.reuse, RZ ;  /* 0x0000000e05007224 */ /* 0x080fe200078e02ff */
[----:B------:R-:W2:Y:S01]  /*3e80*/  LDC R8, c[0x0][0x8b0] ;  /* 0x00022c00ff087b82 */ /* 0x000ea20000000800 */
[----:B------:R-:W-:-:S04]  /*3e90*/  IMAD.WIDE.U32 R4, R3, R14, R16 ;  /* 0x0000000e03047225 */ /* 0x000fc800078e0010 */
[----:B------:R-:W-:Y:S01]  /*3ea0*/  IMAD R3, R3, R15, R0 ;  /* 0x0000000f03037224 */ /* 0x000fe200078e0200 */
[----:B------:R-:W-:Y:S02]  /*3eb0*/  I2FP.F32.U32 R0, R24 ;  /* 0x0000001800007245 */ /* 0x000fe40000201000 */
[----:B------:R-:W3:Y:S01]  /*3ec0*/  LDC R28, c[0x0][0x900] ;  /* 0x00024000ff1c7b82 */ /* 0x000ee20000000800 */
[----:B------:R-:W-:Y:S01]  /*3ed0*/  IMAD.IADD R3, R5, 0x1, R3 ;  /* 0x0000000105037824 */ /* 0x000fe200078e0203 */
[----:B----4-:R-:W-:Y:S01]  /*3ee0*/  ISETP.NE.U32.AND P0, PT, R20, RZ, PT ;  /* 0x000000ff1400720c */ /* 0x010fe20003f05070 */
[----:B------:R-:W-:Y:S01]  /*3ef0*/  FMUL R0, R0, UR4 ;  /* 0x0000000400007c20 */ /* 0x000fe20008400000 */
[----:B------:R-:W-:Y:S02]  /*3f00*/  IMAD.MOV.U32 R5, RZ, RZ, -0x1 ;  /* 0xffffffffff057424 */ /* 0x000fe400078e00ff */
[----:B------:R-:W-:Y:S01]  /*3f10*/  ISETP.NE.AND.EX P0, PT, R21, RZ, PT, P0 ;  /* 0x000000ff1500720c */ /* 0x000fe20003f05300 */
[----:B------:R4:W3:Y:S01]  /*3f20*/  F2I.U32.TRUNC.NTZ R13, R0 ;  /* 0x00000000000d7305 */ /* 0x0008e2000020f000 */
[----:B------:R-:W4:Y:S01]  /*3f30*/  LDC R15, c[0x0][0x148] ;  /* 0x00005200ff0f7b82 */ /* 0x000f220000000800 */
[----:B-1----:R-:W-:-:S02]  /*3f40*/  SHF.R.U64 R12, R4, R6, R3 ;  /* 0x00000006040c7219 */ /* 0x002fc40000001203 */
[----:B------:R-:W-:-:S05]  /*3f50*/  SHF.R.U32.HI R3, RZ, R6, R3 ;  /* 0x00000006ff037219 */ /* 0x000fca0000011603 */
[----:B------:R-:W1:Y:S01]  /*3f60*/  LDC R25, c[0x0][0x8a8] ;  /* 0x00022a00ff197b82 */ /* 0x000e620000000800 */
[-CC-:B--2---:R-:W-:Y:S02]  /*3f70*/  SHF.R.U64 R10, R12, R8.reuse, R3.reuse ;  /* 0x000000080c0a7219 */ /* 0x184fe40000001203 */
[----:B------:R-:W-:-:S05]  /*3f80*/  SHF.R.U32.HI R3, RZ, R8, R3 ;  /* 0x00000008ff037219 */ /* 0x000fca0000011603 */
[----:B------:R-:W2:Y:S01]  /*3f90*/  LDC R27, c[0x0][0x8f0] ;  /* 0x00023c00ff1b7b82 */ /* 0x000ea20000000800 */
[-C--:B---3--:R-:W-:Y:S02]  /*3fa0*/  SHF.L.U32 R4, R5, R28.reuse, RZ ;  /* 0x0000001c05047219 */ /* 0x088fe400000006ff */
[-CC-:B------:R-:W-:Y:S02]  /*3fb0*/  SHF.R.U64 R14, R10, R28.reuse, R3.reuse ;  /* 0x0000001c0a0e7219 */ /* 0x180fe40000001203 */
[----:B------:R-:W-:Y:S02]  /*3fc0*/  SHF.R.U32.HI R5, RZ, R28, R3 ;  /* 0x0000001cff057219 */ /* 0x000fe40000011603 */
[----:B------:R-:W-:Y:S01]  /*3fd0*/  LOP3.LUT R23, RZ, R4, RZ, 0x33, !PT ;  /* 0x00000004ff177212 */ /* 0x000fe200078e33ff */
[----:B------:R-:W3:Y:S01]  /*3fe0*/  LDC R29, c[0x0][0x8e0] ;  /* 0x00023800ff1d7b82 */ /* 0x000ee20000000800 */
[----:B------:R-:W-:Y:S01]  /*3ff0*/  SHF.L.U32 R28, R7, R28, RZ ;  /* 0x0000001c071c7219 */ /* 0x000fe200000006ff */
[----:B------:R-:W-:-:S06]  /*4000*/  IMAD.MOV.U32 R4, RZ, RZ, R14 ;  /* 0x000000ffff047224 */ /* 0x000fcc00078e000e */
        /* <DEDUP_REMOVED lines=12> */
.L_x_76:
[----:B------:R-:W-:Y:S01]  /*40d0*/  ISETP.NE.AND P0, PT, R2, 0x1, PT ;  /* 0x000000010200780c */ /* 0x000fe20003f05270 */
[----:B------:R-:W-:Y:S01]  /*40e0*/  IMAD.MOV R13, RZ, RZ, -R13 ;  /* 0x000000ffff0d7224 */ /* 0x000fe200078e0a0d */
[----:B--2-4-:R-:W-:Y:S01]  /*40f0*/  SHF.R.U64 R0, R4, R27, R5 ;  /* 0x0000001b04007219 */ /* 0x014fe20000001205 */
[----:B-1----:R-:W-:Y:S01]  /*4100*/  VIADD R5, R25, 0xffffffff ;  /* 0xffffffff19057836 */ /* 0x002fe20000000000 */
[----:B------:R-:W-:Y:S02]  /*4110*/  LOP3.LUT R23, R10, R23, RZ, 0xc0, !PT ;  /* 0x000000170a177212 */ /* 0x000fe400078ec0ff */
[----:B------:R-:W-:Y:S01]  /*4120*/  R2UR UR47, R31 ;  /* 0x000000001f2f72ca */ /* 0x000fe200000e0000 */
[----:B------:R-:W-:Y:S01]  /*4130*/  IMAD.MOV R3, RZ, RZ, -R0 ;  /* 0x000000ffff037224 */ /* 0x000fe200078e0a00 */
[----:B------:R-:W-:Y:S01]  /*4140*/  LOP3.LUT R5, R12, R5, RZ, 0xc0, !PT ;  /* 0x000000050c057212 */ /* 0x000fe200078ec0ff */
[----:B------:R-:W-:Y:S02]  /*4150*/  IMAD R23, R28, R0, R23 ;  /* 0x000000001c177224 */ /* 0x000fe400078e0217 */
[----:B---3--:R-:W-:-:S02]  /*4160*/  IMAD R0, R3, R29, R14 ;  /* 0x0000001d03007224 */ /* 0x008fc400078e020e */
[----:B------:R-:W-:Y:S02]  /*4170*/  @P0 IMAD R26, R15, R13, R24 ;  /* 0x0000000d0f1a0224 */ /* 0x000fe400078e0218 */
[----:B------:R-:W-:Y:S02]  /*4180*/  IMAD R0, R0, R25, R5 ;  /* 0x0000001900007224 */ /* 0x000fe400078e0205 */
[----:B------:R-:W-:Y:S02]  /*4190*/  IMAD R23, R23, R30, R26 ;  /* 0x0000001e17177224 */ /* 0x000fe400078e021a */
[----:B------:R-:W-:-:S03]  /*41a0*/  IMAD.MOV.U32 R3, RZ, RZ, 0x1 ;  /* 0x00000001ff037424 */ /* 0x000fc600078e00ff */
[----:B------:R-:W-:Y:S02]  /*41b0*/  SEL R62, R0, R23, !P0 ;  /* 0x00000017003e7207 */ /* 0x000fe40004000000 */
[----:B------:R-:W-:Y:S02]  /*41c0*/  SEL R23, R23, R0, !P0 ;  /* 0x0000000017177207 */ /* 0x000fe40004000000 */
[----:B------:R-:W-:-:S07]  /*41d0*/  PRMT R0, R3, 0x7610, R0 ;  /* 0x0000761003007816 */ /* 0x000fce0000000000 */
.L_x_74:
[----:B------:R-:W-:Y:S01]  /*41e0*/  UIADD3 UR48, UR10, 0x1, URZ ;  /* 0x000000010a307890 */ /* 0x000fe2000fffe03f */
[----:B------:R-:W-:Y:S01]  /*41f0*/  LOP3.LUT P0, RZ, R0, 0xff, RZ, 0xc0, !PT ;  /* 0x000000ff00ff7812 */ /* 0x000fe2000780c0ff */
[----:B------:R-:W-:Y:S02]  /*4200*/  ULOP3.LUT UR43, UR8, 0x7, URZ, 0xc0, !UPT ;  /* 0x00000007082b7892 */ /* 0x000fe4000f8ec03f */
[----:B------:R-:W-:Y:S02]  /*4210*/  UISETP.NE.AND UP0, UPT, UR48, 0x3, UPT ;  /* 0x000000033000788c */ /* 0x000fe4000bf05270 */
[----:B------:R-:W-:Y:S02]  /*4220*/  UIADD3 UR39, UR39, 0x2, URZ ;  /* 0x0000000227277890 */ /* 0x000fe4000fffe03f */
[----:B------:R-:W-:Y:S02]  /*4230*/  USEL UR49, URZ, 0x1, UP0 ;  /* 0x000000013f317887 */ /* 0x000fe40008000000 */
[----:B------:R-:W-:-:S02]  /*4240*/  USEL UR48, UR48, URZ, UP0 ;  /* 0x0000003f30307287 */ /* 0x000fc40008000000 */
[----:B------:R-:W-:Y:S02]  /*4250*/  ULOP3.LUT UR49, UR9, UR49, URZ, 0x3c, !UPT ;  /* 0x0000003109317292 */ /* 0x000fe4000f8e3c3f */
[----:B------:R-:W-:Y:S10]  /*4260*/  @P0 BRA `(.L_x_77) ;  /* 0xffffffd400480947 */ /* 0x000ff4000383ffff */
[----:B------:R-:W-:-:S13]  /*4270*/  PLOP3.LUT P0, PT, PT, PT, PT, 0x8, 0x0 ;  /* 0x000000000000781c */ /* 0x000fda0003f0e170 */
.L_x_23:
[----:B------:R-:W-:Y:S05]  /*4280*/  @P0 BRA `(.L_x_15) ;  /* 0x0000002800b80947 */ /* 0x000fea0003800000 */
[----:B------:R-:W-:Y:S01]  /*4290*/  ULDC.64 UR6, c[0x0][0x588] ;  /* 0x0001620000067ab9 */ /* 0x000fe20000000a00 */
[----:B------:R-:W-:Y:S01]  /*42a0*/  ISETP.NE.AND.EX P1, PT, R70, RZ, PT, P1 ;  /* 0x000000ff4600720c */ /* 0x000fe20003f25310 */
[----:B------:R-:W-:-:S04]  /*42b0*/  DEPBAR.LE SB0, 0x0 ;  /* 0x000080000000791a */ /* 0x000fc80000000000 */
[----:B------:R-:W-:Y:S01]  /*42c0*/  ISETP.NE.U32.AND P0, PT, RZ, UR6, PT ;  /* 0x00000006ff007c0c */ /* 0x000fe2000bf05070 */
[----:B------:R-:W-:Y:S03]  /*42d0*/  BSSY B0, `(.L_x_78) ;  /* 0x0000014000007945 */ /* 0x000fe60003800000 */
[----:B------:R-:W-:-:S13]  /*42e0*/  ISETP.NE.AND.EX P0, PT, RZ, UR7, PT, P0 ;  /* 0x00000007ff007c0c */ /* 0x000fda000bf05300 */
[----:B------:R-:W-:Y:S05]  /*42f0*/  @P0 BRA P1, `(.L_x_79) ;  /* 0x0000000000440947 */ /* 0x000fea0000800000 */
[----:B------:R-:W-:-:S04]  /*4300*/  ISETP.NE.U32.AND P0, PT, R69, RZ, PT ;  /* 0x000000ff4500720c */ /* 0x000fc80003f05070 */
[----:B------:R-:W-:-:S13]  /*4310*/  ISETP.NE.AND.EX P0, PT, R70, RZ, PT, P0 ;  /* 0x000000ff4600720c */ /* 0x000fda0003f05300 */
[----:B------:R-:W-:Y:S05]  /*4320*/  @!P0 BRA `(.L_x_80) ;  /* 0x00000000002c8947 */ /* 0x000fea0003800000 */
[----:B------:R-:W-:-:S13]  /*4330*/  LOP3.LUT P0, RZ, R58, 0xff, RZ, 0xc0, !PT ;  /* 0x000000ff3aff7812 */ /* 0x000fda000780c0ff */
[----:B------:R-:W-:Y:S05]  /*4340*/  @!P0 BRA `(.L_x_81) ;  /* 0x0000000000108947 */ /* 0x000fea0003800000 */
[----:B-----5:R-:W-:-:S13]  /*4350*/  FSETP.NEU.AND P0, PT, R59, RZ, PT ;  /* 0x000000ff3b00720b */ /* 0x020fda0003f0d000 */
[----:B------:R-:W-:Y:S05]  /*4360*/  @!P0 BREAK B0 ;  /* 0x0000000000008942 */ /* 0x000fea0003800000 */
[----:B------:R-:W-:Y:S05]  /*4370*/  @P0 BRA `(.L_x_79) ;  /* 0x0000000000240947 */ /* 0x000fea0003800000 */
[----:B------:R-:W-:Y:S05]  /*4380*/  BRA `(.L_x_15) ;  /* 0x0000002800787947 */ /* 0x000fea0003800000 */
.L_x_81:
[----:B------:R-:W-:-:S04]  /*4390*/  ISETP.NE.U32.AND P0, PT, RZ, UR6, PT ;  /* 0x00000006ff007c0c */ /* 0x000fc8000bf05070 */
[----:B------:R-:W-:-:S13]  /*43a0*/  ISETP.NE.AND.EX P0, PT, RZ, UR7, PT, P0 ;  /* 0x00000007ff007c0c */ /* 0x000fda000bf05300 */
[----:B------:R-:W-:Y:S05]  /*43b0*/  @!P0 BREAK B0 ;  /* 0x0000000000008942 */ /* 0x000fea0003800000 */
[----:B------:R-:W-:Y:S05]  /*43c0*/  @P0 BRA `(.L_x_79) ;  /* 0x0000000000100947 */ /* 0x000fea0003800000 */
[----:B------:R-:W-:Y:S05]  /*43d0*/  BRA `(.L_x_15) ;  /* 0x0000002800647947 */ /* 0x000fea0003800000 */
.L_x_80:
[----:B-----5:R-:W-:-:S13]  /*43e0*/  FSETP.NEU.AND P0, PT, R59, RZ, PT ;  /* 0x000000ff3b00720b */ /* 0x020fda0003f0d000 */
[----:B------:R-:W-:Y:S05]  /*43f0*/  @!P0 BREAK B0 ;  /* 0x0000000000008942 */ /* 0x000fea0003800000 */
[----:B------:R-:W-:Y:S05]  /*4400*/  @!P0 BRA `(.L_x_15) ;  /* 0x0000002800588947 */ /* 0x000fea0003800000 */
.L_x_79:
[----:B-1----:R-:W-:Y:S05]  /*4410*/  BSYNC B0 ;  /* 0x0000000000007941 */ /* 0x002fea0003800000 */
.L_x_78:
[----:B------:R-:W-:-:S04]  /*4420*/  LOP3.LUT R19, R19, 0x1, RZ, 0xfc, !PT ;  /* 0x0000000113137812 */ /* 0x000fc800078efcff */
[----:B------:R-:W-:-:S13]  /*4430*/  ISETP.NE.AND P0, PT, R19, 0x3, PT ;  /* 0x000000031300780c */ /* 0x000fda0003f05270 */
[----:B------:R-:W-:Y:S05]  /*4440*/  @!P0 BRA `(.L_x_82) ;  /* 0x0000000000048947 */ /* 0x000fea0003800000 */
[----:B------:R-:W-:Y:S01]  /*4450*/  BPT.TRAP 0x1 ;  /* 0x000000040000795c */ /* 0x000fe20000300000 */
.L_x_82:
[----:B------:R-:W1:Y:S01]  /*4460*/  S2UR UR5, SR_CgaCtaId ;  /* 0x00000000000579c3 */ /* 0x000e620000008800 */
[----:B------:R-:W-:Y:S02]  /*4470*/  UMOV UR4, 0x400 ;  /* 0x0000040000047882 */ /* 0x000fe40000000000 */
[----:B-1----:R-:W-:-:S04]  /*4480*/  ULEA UR4, UR5, UR4, 0x18 ;  /* 0x0000000405047291 */ /* 0x002fc8000f8ec03f */
[----:B------:R-:W-:-:S04]  /*4490*/  ULEA UR4, UR38, UR4, 0x3 ;  /* 0x0000000426047291 */ /* 0x000fc8000f8e183f */
[----:B------:R-:W-:-:S04]  /*44a0*/  UIADD3 UR4, UR4, 0x98, URZ ;  /* 0x0000009804047890 */ /* 0x000fc8000fffe03f */
[----:B------:R-:W-:-:S09]  /*44b0*/  UPRMT UR4, UR5, 0x654, UR4 ;  /* 0x0000065405047896 */ /* 0x000fd20008000004 */
[----:B------:R-:W-:Y:S01]  /*44c0*/  SYNCS.ARRIVE.TRANS64.RED.A1T0 RZ, [UR4], RZ ;  /* 0x000000ffffff79a7 */ /* 0x000fe20008100404 */
[----:B------:R-:W-:Y:S05]  /*44d0*/  BRA `(.L_x_15) ;  /* 0x0000002800247947 */ /* 0x000fea0003800000 */
.L_x_14:
[----:B------:R-:W-:Y:S01]  /*44e0*/  ULDC.64 UR4, c[0x0][0x8f8] ;  /* 0x00023e0000047ab9 */ /* 0x000fe20000000a00 */
[----:B------:R-:W-:Y:S01]  /*44f0*/  PRMT R8, RZ, 0x7610, R8 ;  /* 0x00007610ff087816 */ /* 0x000fe20000000008 */
[----:B------:R-:W-:Y:S01]  /*4500*/  IMAD.MOV.U32 R21, RZ, RZ, -0x1 ;  /* 0xffffffffff157424 */ /* 0x000fe200078e00ff */
[----:B------:R-:W-:Y:S01]  /*4510*/  ISETP.GE.U32.AND P1, PT, R16, UR4, PT ;  /* 0x0000000410007c0c */ /* 0x000fe2000bf26070 */
[----:B------:R-:W-:Y:S02]  /*4520*/  IMAD.MOV.U32 R20, RZ, RZ, -0x1 ;  /* 0xffffffffff147424 */ /* 0x000fe400078e00ff */
[----:B------:R-:W-:Y:S01]  /*4530*/  IMAD.MOV.U32 R13, RZ, RZ, -0x1 ;  /* 0xffffffffff0d7424 */ /* 0x000fe200078e00ff */
[----:B------:R-:W-:-:S13]  /*4540*/  ISETP.GE.U32.AND.EX P1, PT, R17, UR5, PT, P1 ;  /* 0x0000000511007c0c */ /* 0x000fda000bf26110 */
        /* <DEDUP_REMOVED lines=19> */
.L_x_84:
        /* <DEDUP_REMOVED lines=10> */
[----:B------:R-:W-:-:S03]  /*4720*/  IMAD R13, R13, R27, R8 ;  /* 0x0000001b0d0d7224 */ /* 0x000fc600078e0208 */
[----:B------:R-:W5:Y:S01]  /*4730*/  LDC R29, c[0x0][0x900] ;  /* 0x00024000ff1d7b82 */ /* 0x000f620000000800 */
[----:B------:R-:W-:Y:S01]  /*4740*/  IMAD.IADD R11, R11, 0x1, R13 ;  /* 0x000000010b0b7824 */ /* 0x000fe200078e020d */
[----:B--2---:R-:W-:-:S04]  /*4750*/  ISETP.NE.U32.AND P1, PT, R30, RZ, PT ;  /* 0x000000ff1e00720c */ /* 0x004fc80003f25070 */
[----:B------:R-:W-:Y:S02]  /*4760*/  ISETP.NE.AND.EX P1, PT, R31, RZ, PT, P1 ;  /* 0x000000ff1f00720c */ /* 0x000fe40003f25310 */
[----:B------:R-:W2:Y:S01]  /*4770*/  LDC R26, c[0x0][0x8a8] ;  /* 0x00022a00ff1a7b82 */ /* 0x000ea20000000800 */
[-CC-:B---3--:R-:W-:Y:S01]  /*4780*/  SHF.R.U64 R20, R10, R12.reuse, R11.reuse ;  /* 0x0000000c0a147219 */ /* 0x188fe2000000120b */
[----:B------:R-:W-:Y:S01]  /*4790*/  IMAD.MOV.U32 R10, RZ, RZ, -0x1 ;  /* 0xffffffffff0a7424 */ /* 0x000fe200078e00ff */
[----:B------:R-:W-:-:S05]  /*47a0*/  SHF.R.U32.HI R11, RZ, R12, R11 ;  /* 0x0000000cff0b7219 */ /* 0x000fca000001160b */
[----:B------:R-:W3:Y:S01]  /*47b0*/  LDC R28, c[0x0][0x8f0] ;  /* 0x00023c00ff1c7b82 */ /* 0x000ee20000000800 */
[-CC-:B----4-:R-:W-:Y:S02]  /*47c0*/  SHF.R.U64 R25, R20, R14.reuse, R11.reuse ;  /* 0x0000000e14197219 */ /* 0x190fe4000000120b */
[----:B------:R-:W-:-:S05]  /*47d0*/  SHF.R.U32.HI R8, RZ, R14, R11 ;  /* 0x0000000eff087219 */ /* 0x000fca000001160b */
[----:B------:R-:W4:Y:S01]  /*47e0*/  LDC R32, c[0x0][0x8e0] ;  /* 0x00023800ff207b82 */ /* 0x000f220000000800 */
[-C--:B-----5:R-:W-:Y:S02]  /*47f0*/  SHF.L.U32 R10, R10, R29.reuse, RZ ;  /* 0x0000001d0a0a7219 */ /* 0x0a0fe400000006ff */
[-CC-:B------:R-:W-:Y:S02]  /*4800*/  SHF.R.U64 R27, R25, R29.reuse, R8.reuse ;  /* 0x0000001d191b7219 */ /* 0x180fe40000001208 */
[----:B------:R-:W-:Y:S02]  /*4810*/  LOP3.LUT R36, RZ, R10, RZ, 0x33, !PT ;  /* 0x0000000aff247212 */ /* 0x000fe400078e33ff */
[----:B------:R-:W-:Y:S01]  /*4820*/  SHF.R.U32.HI R11, RZ, R29, R8 ;  /* 0x0000001dff0b7219 */ /* 0x000fe20000011608 */
[----:B------:R-:W1:Y:S01]  /*4830*/  LDC R33, c[0x0][0x8b8] ;  /* 0x00022e00ff217b82 */ /* 0x000e620000000800 */
[----:B------:R-:W-:Y:S01]  /*4840*/  IMAD.MOV.U32 R10, RZ, RZ, R27 ;  /* 0x000000ffff0a7224 */ /* 0x000fe200078e001b */
[----:B------:R-:W-:Y:S06]  /*4850*/  @!P1 BRA `(.L_x_85) ;  /* 0x0000000000289947 */ /* 0x000fec0003800000 */
        /* <DEDUP_REMOVED lines=10> */
.L_x_85:
[----:B------:R-:W-:Y:S01]  /*4900*/  ISETP.NE.AND P1, PT, R2, 0x1, PT ;  /* 0x000000010200780c */ /* 0x000fe20003f25270 */
[----:B------:R-:W-:Y:S01]  /*4910*/  IMAD.MOV.U32 R13, RZ, RZ, R23 ;  /* 0x000000ffff0d7224 */ /* 0x000fe200078e0017 */
[----:B---3--:R-:W-:Y:S01]  /*4920*/  SHF.R.U64 R8, R10, R28, R11 ;  /* 0x0000001c0a087219 */ /* 0x008fe2000000120b */
[----:B--2---:R-:W-:Y:S01]  /*4930*/  VIADD R11, R26, 0xffffffff ;  /* 0xffffffff1a0b7836 */ /* 0x004fe20000000000 */
[----:B------:R-:W-:Y:S02]  /*4940*/  SHF.L.U32 R34, R34, R29, RZ ;  /* 0x0000001d22227219 */ /* 0x000fe400000006ff */
[----:B------:R-:W-:Y:S01]  /*4950*/  LOP3.LUT R7, R25, R36, RZ, 0xc0, !PT ;  /* 0x0000002419077212 */ /* 0x000fe200078ec0ff */
[----:B------:R-:W-:-:S04]  /*4960*/  IMAD.MOV R10, RZ, RZ, -R8 ;  /* 0x000000ffff0a7224 */ /* 0x000fc800078e0a08 */
[----:B------:R-:W-:Y:S01]  /*4970*/  IMAD R8, R34, R8, R7 ;  /* 0x0000000822087224 */ /* 0x000fe200078e0207 */
[----:B------:R-:W-:Y:S01]  /*4980*/  LOP3.LUT R7, R20, R11, RZ, 0xc0, !PT ;  /* 0x0000000b14077212 */ /* 0x000fe200078ec0ff */
[----:B------:R-:W-:Y:S02]  /*4990*/  @P1 IMAD R3, R9, R24, R6 ;  /* 0x0000001809031224 */ /* 0x000fe400078e0206 */
[----:B----4-:R-:W-:Y:S02]  /*49a0*/  IMAD R6, R10, R32, R27 ;  /* 0x000000200a067224 */ /* 0x010fe400078e021b */
[----:B-1----:R-:W-:Y:S02]  /*49b0*/  IMAD R3, R8, R33, R3 ;  /* 0x0000002108037224 */ /* 0x002fe400078e0203 */
[----:B------:R-:W-:Y:S02]  /*49c0*/  IMAD R6, R6, R26, R7 ;  /* 0x0000001a06067224 */ /* 0x000fe400078e0207 */
[----:B------:R-:W-:-:S03]  /*49d0*/  IMAD.MOV.U32 R8, RZ, RZ, 0x1 ;  /* 0x00000001ff087424 */ /* 0x000fc600078e00ff */
[----:B------:R-:W-:Y:S02]  /*49e0*/  SEL R20, R6, R3, !P1 ;  /* 0x0000000306147207 */ /* 0x000fe40004800000 */
[----:B------:R-:W-:-:S07]  /*49f0*/  SEL R21, R3, R6, !P1 ;  /* 0x0000000603157207 */ /* 0x000fce0004800000 */
.L_x_83:
[----:B------:R-:W-:-:S08]  /*4a00*/  NOP ;  /* 0x0000000000007918 */ /* 0x000fd00000000000 */
[----:B------:R-:W2:-:S00]  /*4a10*/  USETMAXREG.DEALLOC.CTAPOOL 0x28 ;  /* 0x00000028000079c8 */ /* 0x000e8000080e0500 */
[----:B--2---:R-:W-:-:S13]  /*4a20*/  ISETP.NE.AND P1, PT, R0, 0x1, PT ;  /* 0x000000010000780c */ /* 0x004fda0003f25270 */
[----:B------:R-:W-:Y:S05]  /*4a30*/  @!P1 BRA `(.L_x_15) ;  /* 0x0000002000cc9947 */ /* 0x000fea0003800000 */
[----:B------:R-:W-:Y:S05]  /*4a40*/  @!P4 BRA `(.L_x_86) ;  /* 0x000000100050c947 */ /* 0x000fea0003800000 */
[----:B------:R-:W-:-:S13]  /*4a50*/  ISETP.NE.OR P0, PT, R0, 0x2, P0 ;  /* 0x000000020000780c */ /* 0x000fda0000705670 */
[----:B------:R-:W-:Y:S05]  /*4a60*/  @P0 BRA `(.L_x_15) ;  /* 0x0000002000c00947 */ /* 0x000fea0003800000 */
[----:B------:R-:W-:-:S13]  /*4a70*/  LOP3.LUT P1, RZ, R8, 0xff, RZ, 0xc0, !PT ;  /* 0x000000ff08ff7812 */ /* 0x000fda000782c0ff */
[----:B------:R-:W-:Y:S05]  /*4a80*/  @!P1 BRA `(.L_x_87) ;  /* 0x0000000000189947 */ /* 0x000fea0003800000 */
[----:B------:R-:W-:Y:S01]  /*4a90*/  UMOV UR4, 0x400 ;  /* 0x0000040000047882 */ /* 0x000fe20000000000 */
[----:B------:R-:W-:Y:S01]  /*4aa0*/  IMAD.MOV.U32 R0, RZ, RZ, RZ ;  /* 0x000000ffff007224 */ /* 0x000fe200078e00ff */
[----:B-1----:R-:W-:-:S04]  /*4ab0*/  ULEA UR4, UR41, UR4, 0x18 ;  /* 0x0000000429047291 */ /* 0x002fc8000f8ec03f */
[----:B------:R-:W-:-:S05]  /*4ac0*/  SHF.L.U32 R0, R0, 0x1f, RZ ;  /* 0x0000001f00007819 */ /* 0x000fca00000006ff */
[----:B------:R-:W1:Y:S02]  /*4ad0*/  SYNCS.PHASECHK.TRANS64.TRYWAIT P0, [UR4+0xb8], R0 ;  /* 0x0000b800ff0075a7 */ /* 0x000e640008000144 */
[----:B-1----:R-:W-:Y:S05]  /*4ae0*/  @!P0 BRA `(.L_x_88) ;  /* 0x0000002000fc8947 */ /* 0x002fea0003800000 */
.L_x_87:
[----:B-1----:R-:W-:Y:S01]  /*4af0*/  PRMT R0, RZ, 0x7610, R0 ;  /* 0x00007610ff007816 */ /* 0x002fe20000000000 */
[----:B------:R-:W-:Y:S06]  /*4b00*/  @P3 BRA `(.L_x_89) ;  /* 0x0000000000243947 */ /* 0x000fec0003800000 */
[----:B------:R-:W-:Y:S02]  /*4b10*/  ULDC.64 UR4, c[0x0][0x588] ;  /* 0x0001620000047ab9 */ /* 0x000fe40000000a00 */
[----:B------:R-:W-:-:S04]  /*4b20*/  ISETP.NE.U32.AND P0, PT, RZ, UR4, PT ;  /* 0x00000004ff007c0c */ /* 0x000fc8000bf05070 */
[----:B------:R-:W-:-:S13]  /*4b30*/  ISETP.NE.AND.EX P0, PT, RZ, UR5, PT, P0 ;  /* 0x00000005ff007c0c */ /* 0x000fda000bf05300 */
[----:B------:R-:W-:Y:S05]  /*4b40*/  @!P0 BRA `(.L_x_90) ;  /* 0x00000000000c8947 */ /* 0x000fea0003800000 */
[----:B------:R1:W5:Y:S01]  /*4b50*/  LDG.E R3, desc[UR54][R4.64] ;  /* 0x0000003604037981 */ /* 0x000362000c1e1900 */
[----:B------:R-:W-:Y:S01]  /*4b60*/  IMAD.MOV.U32 R0, RZ, RZ, 0x1 ;  /* 0x00000001ff007424 */ /* 0x000fe200078e00ff */
[----:B------:R-:W-:Y:S06]  /*4b70*/  BRA `(.L_x_89) ;  /* 0x0000000000087947 */ /* 0x000fec0003800000 */
.L_x_90:
[----:B------:R-:W2:Y:S01]  /*4b80*/  LDC R3, c[0x0][0x580] ;  /* 0x00016000ff037b82 */ /* 0x000ea20000000800 */
[----:B------:R-:W-:-:S07]  /*4b90*/  IMAD.MOV.U32 R0, RZ, RZ, 0x1 ;  /* 0x00000001ff007424 */ /* 0x000fce00078e00ff */
.L_x_89:
[----:B------:R-:W-:Y:S01]  /*4ba0*/  UMOV UR4, URZ ;  /* 0x0000003f00047c82 */ /* 0x000fe20008000000 */
[----:B------:R-:W-:Y:S01]  /*4bb0*/  IMAD.MOV.U32 R8, RZ, RZ, 0x1 ;  /* 0x00000001ff087424 */ /* 0x000fe200078e00ff */
[----:B------:R-:W-:Y:S06]  /*4bc0*/  @!P1 BRA `(.L_x_91) ;  /* 0x0000000c004c9947 */ /* 0x000fec0003800000 */
[----:B------:R-:W3:Y:S01]  /*4bd0*/  LDC R9, c[0x0][0x900] ;  /* 0x00024000ff097b82 */ /* 0x000ee20000000800 */
[----:B-1----:R-:W-:Y:S01]  /*4be0*/  IMAD.MOV.U32 R4, RZ, RZ, -0x1 ;  /* 0xffffffffff047424 */ /* 0x002fe200078e00ff */
[----:B------:R-:W-:Y:S01]  /*4bf0*/  LOP3.LUT R10, R19, 0x2, RZ, 0xfc, !PT ;  /* 0x00000002130a7812 */ /* 0x000fe200078efcff */
[----:B------:R-:W-:Y:S01]  /*4c00*/  IMAD.MOV.U32 R6, RZ, RZ, 0x1 ;  /* 0x00000001ff067424 */ /* 0x000fe200078e00ff */
[----:B------:R-:W-:Y:S01]  /*4c10*/  ULDC.64 UR14, c[0x0][0x198] ;  /* 0x00006600000e7ab9 */ /* 0x000fe20000000a00 */
[----:B------:R-:W-:Y:S01]  /*4c20*/  IMAD.MOV.U32 R8, RZ, RZ, 0x1 ;  /* 0x00000001ff087424 */ /* 0x000fe200078e00ff */
[----:B------:R-:W-:Y:S01]  /*4c30*/  UMOV UR4, URZ ;  /* 0x0000003f00047c82 */ /* 0x000fe20008000000 */
[----:B------:R-:W-:Y:S01]  /*4c40*/  ULDC.64 UR22, c[0x0][0x588] ;  /* 0x0001620000167ab9 */ /* 0x000fe20000000a00 */
[----:B------:R-:W1:Y:S01]  /*4c50*/  LDC R11, c[0x0][0x8a8] ;  /* 0x00022a00ff0b7b82 */ /* 0x000e620000000800 */
[----:B------:R-:W-:Y:S01]  /*4c60*/  ULDC.64 UR24, c[0x0][0x8f8] ;  /* 0x00023e0000187ab9 */ /* 0x000fe20000000a00 */
[----:B------:R-:W-:Y:S01]  /*4c70*/  ULDC.64 UR26, c[0x0][0x590] ;  /* 0x00016400001a7ab9 */ /* 0x000fe20000000a00 */
[----:B---3--:R-:W-:-:S02]  /*4c80*/  SHF.L.U32 R4, R4, R9, RZ ;  /* 0x0000000904047219 */ /* 0x008fc400000006ff */
[----:B------:R-:W-:Y:S02]  /*4c90*/  SHF.L.U32 R9, R6, R9, RZ ;  /* 0x0000000906097219 */ /* 0x000fe400000006ff */
[----:B------:R-:W-:Y:S01]  /*4ca0*/  LOP3.LUT R12, RZ, R4, RZ, 0x33, !PT ;  /* 0x00000004ff0c7212 */ /* 0x000fe200078e33ff */
[----:B-1----:R-:W-:-:S07]  /*4cb0*/  VIADD R11, R11, 0xffffffff ;  /* 0xffffffff0b0b7836 */ /* 0x002fce0000000000 */
.L_x_111:
[----:B------:R-:W-:Y:S02]  /*4cc0*/  ISETP.NE.U32.AND P0, PT, RZ, UR26, PT ;  /* 0x0000001aff007c0c */ /* 0x000fe4000bf05070 */
[----:B------:R-:W-:Y:S02]  /*4cd0*/  R2UR UR19, R21 ;  /* 0x00000000151372ca */ /* 0x000fe400000e0000 */
[----:B------:R-:W-:Y:S02]  /*4ce0*/  R2UR UR18, R20 ;  /* 0x00000000141272ca */ /* 0x000fe400000e0000 */
[----:B------:R-:W-:-:S09]  /*4cf0*/  ISETP.NE.AND.EX P0, PT, RZ, UR27, PT, P0 ;  /* 0x0000001bff007c0c */ /* 0x000fd2000bf05300 */
[----:B------:R-:W-:Y:S02]  /*4d00*/  USHF.L.U32 UR19, UR19, 0x7, URZ ;  /* 0x0000000713137899 */ /* 0x000fe4000800063f */
[----:B------:R-:W-:Y:S02]  /*4d10*/  USHF.L.U32 UR18, UR18, 0x6, URZ ;  /* 0x0000000612127899 */ /* 0x000fe4000800063f */
[----:B------:R-:W-:Y:S10]  /*4d20*/  @!P0 BRA `(.L_x_92) ;  /* 0x00000000002c8947 */ /* 0x000ff40003800000 */
[----:B------:R-:W-:-:S04]  /*4d30*/  ISETP.NE.U32.AND P1, PT, RZ, UR22, PT ;  /* 0x00000016ff007c0c */ /* 0x000fc8000bf25070 */
[----:B------:R-:W-:-:S13]  /*4d40*/  ISETP.NE.AND.EX P1, PT, RZ, UR23, PT, P1 ;  /* 0x00000017ff007c0c */ /* 0x000fda000bf25310 */
[----:B------:R-:W-:Y:S05]  /*4d50*/  @!P1 BRA `(.L_x_93) ;  /* 0x0000000000189947 */ /* 0x000fea0003800000 */
[----:B------:R-:W1:Y:S01]  /*4d60*/  LDC.64 R4, c[0x0][0x588] ;  /* 0x00016200ff047b82 */ /* 0x000e620000000a00 */
[----:B--2--5:R-:W-:-:S04]  /*4d70*/  IMAD R3, R13, UR26, RZ ;  /* 0x0000001a0d037c24 */ /* 0x024fc8000f8e02ff */
[----:B-1----:R-:W-:-:S05]  /*4d80*/  IMAD.WIDE R4, R3, 0x4, R4 ;  /* 0x0000000403047825 */ /* 0x002fca00078e0204 */
[----:B------:R1:W5:Y:S01]  /*4d90*/  LDG.E R3, desc[UR54][R4.64] ;  /* 0x0000003604037981 */ /* 0x000362000c1e1900 */
[----:B------:R-:W-:Y:S01]  /*4da0*/  IMAD.MOV.U32 R0, RZ, RZ, 0x1 ;  /* 0x00000001ff007424 */ /* 0x000fe200078e00ff */
[----:B------:R-:W-:Y:S06]  /*4db0*/  BRA `(.L_x_92) ;  /* 0x0000000000087947 */ /* 0x000fec0003800000 */
.L_x_93:
[----:B--2--5:R-:W3:Y:S01]  /*4dc0*/  LDC R3, c[0x0][0x580] ;  /* 0x00016000ff037b82 */ /* 0x024ee20000000800 */
[----:B------:R-:W-:-:S07]  /*4dd0*/  IMAD.MOV.U32 R0, RZ, RZ, 0x1 ;  /* 0x00000001ff007424 */ /* 0x000fce00078e00ff */
.L_x_92:
[----:B------:R-:W-:Y:S05]  /*4de0*/  @!P0 BRA `(.L_x_94) ;  /* 0x00000000001c8947 */ /* 0x000fea0003800000 */
[----:B------:R-:W-:-:S13]  /*4df0*/  LOP3.LUT P2, RZ, R0, 0xff, RZ, 0xc0, !PT ;  /* 0x000000ff00ff7812 */ /* 0x000fda000784c0ff */
[----:B-1----:R-:W1:Y:S02]  /*4e00*/  @!P2 LDC.64 R4, c[0x0][0x588] ;  /* 0x00016200ff04ab82 */ /* 0x002e640000000a00 */
[----:B-1----:R-:W-:-:S04]  /*4e10*/  @!P2 ISETP.NE.U32.AND P0, PT, R4, RZ, PT ;  /* 0x000000ff0400a20c */ /* 0x002fc80003f05070 */
[----:B------:R-:W-:Y:S02]  /*4e20*/  @!P2 ISETP.NE.AND.EX P1, PT, R5, RZ, PT, P0 ;  /* 0x000000ff0500a20c */ /* 0x000fe40003f25300 */
[----:B--23-5:R-:W-:Y:S02]  /*4e30*/  @P2 FSETP.EQ.AND P0, PT, R3, RZ, PT ;  /* 0x000000ff0300220b */ /* 0x02cfe40003f02000 */
[----:B------:R-:W-:Y:S01]  /*4e40*/  @!P2 PLOP3.LUT P0, PT, P1, PT, PT, 0x8, 0x0 ;  /* 0x000000000000a81c */ /* 0x000fe20000f0e170 */
[----:B------:R-:W-:-:S12]  /*4e50*/  BRA `(.L_x_95) ;  /* 0x0000000000047947 */ /* 0x000fd80003800000 */
.L_x_94:
[----:B--23-5:R-:W-:-:S13]  /*4e60*/  FSETP.EQ.AND P0, PT, R3, RZ, PT ;  /* 0x000000ff0300720b */ /* 0x02cfda0003f02000 */
.L_x_95:
[----:B------:R-:W-:Y:S02]  /*4e70*/  ISETP.NE.AND P2, PT, R10, 0x3, PT ;  /* 0x000000030a00780c */ /* 0x000fe40003f45270 */
[----:B------:R-:W-:-:S04]  /*4e80*/  ELECT P1, URZ, PT ;  /* 0x00000000003f782f */ /* 0x000fc80003820000 */
[----:B------:R-:W-:-:S07]  /*4e90*/  PLOP3.LUT P0, PT, P1, P0, PT, 0x20, 0x0 ;  /* 0x000000000000781c */ /* 0x000fce0000f00470 */
[----:B------:R-:W-:Y:S06]  /*4ea0*/  @!P2 BRA `(.L_x_96) ;  /* 0x000000000004a947 */ /* 0x000fec0003800000 */
[----:B------:R-:W-:Y:S01]  /*4eb0*/  BPT.TRAP 0x1 ;  /* 0x000000040000795c */ /* 0x000fe20000300000 */
.L_x_96:
[----:B------:R-:W2:Y:S01]  /*4ec0*/  S2UR UR41, SR_CgaCtaId ;  /* 0x00000000002979c3 */ /* 0x000ea20000008800 */
[----:B------:R-:W-:Y:S01]  /*4ed0*/  UMOV UR5, 0x400 ;  /* 0x0000040000057882 */ /* 0x000fe20000000000 */
[----:B-1----:R-:W-:Y:S01]  /*4ee0*/  SHF.L.U32 R4, R8, 0x1f, RZ ;  /* 0x0000001f08047819 */ /* 0x002fe200000006ff */
[----:B--2---:R-:W-:-:S04]  /*4ef0*/  ULEA UR6, UR41, UR5, 0x18 ;  /* 0x0000000529067291 */ /* 0x004fc8000f8ec03f */
[----:B------:R-:W-:-:S09]  /*4f00*/  ULEA UR5, UR4, UR6, 0x3 ;  /* 0x0000000604057291 */ /* 0x000fd2000f8e183f */
[----:B------:R-:W1:Y:S02]  /*4f10*/  SYNCS.PHASECHK.TRANS64.TRYWAIT P1, [UR5+0x98], R4 ;  /* 0x00009804ff0075a7 */ /* 0x000e640008020145 */
[----:B-1----:R-:W-:Y:S05]  /*4f20*/  @!P1 BRA `(.L_x_97) ;  /* 0x0000002000049947 */ /* 0x002fea0003800000 */
.L_x_142:
[----:B------:R-:W-:Y:S04]  /*4f30*/  BSSY B0, `(.L_x_98) ;  /* 0x000000f000007945 */ /* 0x000fe80003800000 */
[----:B------:R-:W-:Y:S05]  /*4f40*/  @!P0 BRA `(.L_x_99) ;  /* 0x0000000000348947 */ /* 0x000fea0003800000 */
[----:B------:R-:W-:Y:S01]  /*4f50*/  ULEA UR16, UR4, UR6, 0xd ;  /* 0x0000000604107291 */ /* 0x000fe2000f8e683f */
[----:B------:R-:W-:Y:S01]  /*4f60*/  R2UR UR20, R13 ;  /* 0x000000000d1472ca */ /* 0x000fe200000e0000 */
[----:B------:R-:W-:Y:S02]  /*4f70*/  UIADD3 UR8, UP0, UR14, 0x3f0, URZ ;  /* 0x000003f00e087890 */ /* 0x000fe4000ff1e03f */
[----:B------:R-:W-:Y:S02]  /*4f80*/  UIADD3 UR17, UR5, 0x80, URZ ;  /* 0x0000008005117890 */ /* 0x000fe4000fffe03f */
[----:B------:R-:W-:Y:S02]  /*4f90*/  UIADD3 UR16, UR16, 0x200, URZ ;  /* 0x0000020010107890 */ /* 0x000fe4000fffe03f */
[----:B------:R-:W-:Y:S01]  /*4fa0*/  UIADD3.X UR9, URZ, UR15, URZ, UP0, !UPT ;  /* 0x0000000f3f097290 */ /* 0x000fe200087fe43f */
[----:B------:R-:W-:Y:S01]  /*4fb0*/  UMOV UR10, 0x0 ;  /* 0x00000000000a7882 */ /* 0x000fe20000000000 */
[----:B------:R-:W-:-:S07]  /*4fc0*/  UMOV UR11, 0x10000000 ;  /* 0x10000000000b7882 */ /* 0x000fce0000000000 */
[----:B------:R2:W-:Y:S02]  /*4fd0*/  UTMALDG.3D [UR16], [UR8], desc[UR10] ;  /* 0x00000a10080075b4 */ /* 0x0005e40008011000 */
[----:B--2---:R-:W-:Y:S05]  /*4fe0*/  @!P2 BRA `(.L_x_100) ;  /* 0x000000000004a947 */ /* 0x004fea0003800000 */
[----:B------:R-:W-:Y:S01]  /*4ff0*/  BPT.TRAP 0x1 ;  /* 0x000000040000795c */ /* 0x000fe20000300000 */
.L_x_100:
[----:B-1----:R-:W1:Y:S02]  /*5000*/  LDC R4, c[0x0][0x800] ;  /* 0x00020000ff047b82 */ /* 0x002e640000000800 */
[----:B-1----:R2:W-:Y:S02]  /*5010*/  SYNCS.ARRIVE.TRANS64.RED.A0TR RZ, [UR5+0x80], R4 ;  /* 0x00008004ffff79a7 */ /* 0x0025e40008300405 */
.L_x_99:
[----:B------:R-:W-:Y:S05]  /*5020*/  BSYNC B0 ;  /* 0x0000000000007941 */ /* 0x000fea0003800000 */
.L_x_98:
[----:B------:R-:W-:Y:S05]  /*5030*/  @!P2 BRA `(.L_x_101) ;  /* 0x000000000004a947 */ /* 0x000fea0003800000 */
[----:B------:R-:W-:Y:S01]  /*5040*/  BPT.TRAP 0x1 ;  /* 0x000000040000795c */ /* 0x000fe20000300000 */
.L_x_101:
[----:B------:R-:W-:Y:S02]  /*5050*/  UIADD3 UR5, UR5, 0x80, URZ ;  /* 0x0000008005057890 */ /* 0x000fe4000fffe03f */
[----:B------:R-:W-:Y:S02]  /*5060*/  UIADD3 UR4, UR4, 0x1, URZ ;  /* 0x0000000104047890 */ /* 0x000fe4000fffe03f */
[----:B------:R-:W-:Y:S02]  /*5070*/  UPRMT UR5, UR41, 0x654, UR5 ;  /* 0x0000065429057896 */ /* 0x000fe40008000005 */
[----:B------:R-:W-:-:S04]  /*5080*/  UISETP.NE.AND UP0, UPT, UR4, 0x3, UPT ;  /* 0x000000030400788c */ /* 0x000fc8000bf05270 */
[----:B------:R-:W-:-:S03]  /*5090*/  USEL UR7, URZ, 0x1, UP0 ;  /* 0x000000013f077887 */ /* 0x000fc60008000000 */
[----:B------:R-:W-:Y:S01]  /*50a0*/  SYNCS.ARRIVE.TRANS64.RED.A1T0 RZ, [UR5], RZ ;  /* 0x000000ffffff79a7 */ /* 0x000fe20008100405 */
[----:B------:R-:W-:Y:S02]  /*50b0*/  USEL UR5, UR4, URZ, UP0 ;  /* 0x0000003f04057287 */ /* 0x000fe40008000000 */
[----:B------:R-:W-:Y:S01]  /*50c0*/  LOP3.LUT R8, R8, UR7, RZ, 0x3c, !PT ;  /* 0x0000000708087c12 */ /* 0x000fe2000f8e3cff */
[----:B------:R-:W-:Y:S09]  /*50d0*/  @!P2 BRA `(.L_x_102) ;  /* 0x000000000004a947 */ /* 0x000ff20003800000 */
[----:B------:R-:W-:Y:S01]  /*50e0*/  BPT.TRAP 0x1 ;  /* 0x000000040000795c */ /* 0x000fe20000300000 */
.L_x_102:
[----:B------:R-:W-:Y:S01]  /*50f0*/  ULEA UR4, UR5, UR6, 0x3 ;  /* 0x0000000605047291 */ /* 0x000fe2000f8e183f */
[----:B-12---:R-:W-:-:S08]  /*5100*/  SHF.L.U32 R4, R8, 0x1f, RZ ;  /* 0x0000001f08047819 */ /* 0x006fd000000006ff */
[----:B------:R-:W1:Y:S02]  /*5110*/  SYNCS.PHASECHK.TRANS64.TRYWAIT P1, [UR4+0x98], R4 ;  /* 0x00009804ff0075a7 */ /* 0x000e640008020144 */
[----:B-1----:R-:W-:Y:S05]  /*5120*/  @!P1 BRA `(.L_x_103) ;  /* 0x0000001c009c9947 */ /* 0x002fea0003800000 */
.L_x_143:
[----:B------:R-:W-:Y:S04]  /*5130*/  BSSY B0, `(.L_x_104) ;  /* 0x0000011000007945 */ /* 0x000fe80003800000 */
[----:B------:R-:W-:Y:S05]  /*5140*/  @!P0 BRA `(.L_x_105) ;  /* 0x00000000003c8947 */ /* 0x000fea0003800000 */
[----:B------:R-:W-:Y:S01]  /*5150*/  ULEA UR8, UR5, UR6, 0xd ;  /* 0x0000000605087291 */ /* 0x000fe2000f8e683f */
[----:B------:R-:W-:Y:S01]  /*5160*/  R2UR UR12, R13 ;  /* 0x000000000d0c72ca */ /* 0x000fe200000e0000 */
[----:B------:R-:W-:Y:S02]  /*5170*/  UIADD3 UR16, UP0, UR14, 0x3f0, URZ ;  /* 0x000003f00e107890 */ /* 0x000fe4000ff1e03f */
[----:B------:R-:W-:Y:S02]  /*5180*/  UIADD3 UR10, UR18, 0x20, URZ ;  /* 0x00000020120a7890 */ /* 0x000fe4000fffe03f */
[----:B------:R-:W-:Y:S02]  /*5190*/  UIADD3 UR9, UR4, 0x80, URZ ;  /* 0x0000008004097890 */ /* 0x000fe4000fffe03f */
[----:B------:R-:W-:Y:S02]  /*51a0*/  UIADD3 UR8, UR8, 0x200, URZ ;  /* 0x0000020008087890 */ /* 0x000fe4000fffe03f */
[----:B------:R-:W-:Y:S01]  /*51b0*/  UIADD3.X UR17, URZ, UR15, URZ, UP0, !UPT ;  /* 0x0000000f3f117290 */ /* 0x000fe200087fe43f */
[----:B------:R-:W-:Y:S01]  /*51c0*/  UMOV UR20, 0x0 ;  /* 0x0000000000147882 */ /* 0x000fe20000000000 */
[----:B------:R-:W-:Y:S01]  /*51d0*/  UMOV UR21, 0x10000000 ;  /* 0x1000000000157882 */ /* 0x000fe20000000000 */
[----:B------:R-:W-:-:S06]  /*51e0*/  UMOV UR11, UR19 ;  /* 0x00000013000b7c82 */ /* 0x000fcc0008000000 */
[----:B------:R2:W-:Y:S02]  /*51f0*/  UTMALDG.3D [UR8], [UR16], desc[UR20] ;  /* 0x00001408100075b4 */ /* 0x0005e40008011000 */
[----:B--2---:R-:W-:Y:S05]  /*5200*/  @!P2 BRA `(.L_x_106) ;  /* 0x000000000004a947 */ /* 0x004fea0003800000 */
[----:B------:R-:W-:Y:S01]  /*5210*/  BPT.TRAP 0x1 ;  /* 0x000000040000795c */ /* 0x000fe20000300000 */
.L_x_106:
[----:B-1----:R-:W1:Y:S02]  /*5220*/  LDC R4, c[0x0][0x800] ;  /* 0x00020000ff047b82 */ /* 0x002e640000000800 */
[----:B-1----:R2:W-:Y:S02]  /*5230*/  SYNCS.ARRIVE.TRANS64.RED.A0TR RZ, [UR4+0x80], R4 ;  /* 0x00008004ffff79a7 */ /* 0x0025e40008300404 */
.L_x_105:
[----:B------:R-:W-:Y:S05]  /*5240*/  BSYNC B0 ;  /* 0x0000000000007941 */ /* 0x000fea0003800000 */
.L_x_104:
[----:B------:R-:W-:Y:S05]  /*5250*/  @!P2 BRA `(.L_x_107) ;  /* 0x000000000004a947 */ /* 0x000fea0003800000 */
[----:B------:R-:W-:Y:S01]  /*5260*/  BPT.TRAP 0x1 ;  /* 0x000000040000795c */ /* 0x000fe20000300000 */
.L_x_107:
[----:B------:R-:W-:Y:S01]  /*5270*/  UIADD3 UR4, UR4, 0x80, URZ ;  /* 0x0000008004047890 */ /* 0x000fe2000fffe03f */
[----:B------:R-:W-:Y:S01]  /*5280*/  IADD3 R16, P0, R16, UR36, RZ ;  /* 0x0000002410107c10 */ /* 0x000fe2000ff1e0ff */
[----:B------:R-:W-:Y:S01]  /*5290*/  IMAD.MOV.U32 R21, RZ, RZ, -0x1 ;  /* 0xffffffffff157424 */ /* 0x000fe200078e00ff */
[----:B-12---:R-:W-:Y:S01]  /*52a0*/  PRMT R4, RZ, 0x7610, R4 ;  /* 0x00007610ff047816 */ /* 0x006fe20000000004 */
[----:B------:R-:W-:Y:S01]  /*52b0*/  UPRMT UR4, UR41, 0x654, UR4 ;  /* 0x0000065429047896 */ /* 0x000fe20008000004 */
[----:B------:R-:W-:Y:S01]  /*52c0*/  IADD3.X R17, R17, UR42, RZ, P0, !PT ;  /* 0x0000002a11117c10 */ /* 0x000fe200087fe4ff */
[----:B------:R-:W-:Y:S01]  /*52d0*/  IMAD.MOV.U32 R20, RZ, RZ, -0x1 ;  /* 0xffffffffff147424 */ /* 0x000fe200078e00ff */
[----:B------:R-:W-:Y:S01]  /*52e0*/  ISETP.GE.U32.AND P0, PT, R16, UR24, PT ;  /* 0x0000001810007c0c */ /* 0x000fe2000bf06070 */
[----:B------:R-:W-:-:S03]  /*52f0*/  IMAD.MOV.U32 R13, RZ, RZ, -0x1 ;  /* 0xffffffffff0d7424 */ /* 0x000fc600078e00ff */
[----:B------:R-:W-:Y:S02]  /*5300*/  ISETP.GE.U32.AND.EX P0, PT, R17, UR25, PT, P0 ;  /* 0x0000001911007c0c */ /* 0x000fe4000bf06100 */
[----:B------:R-:W-:Y:S01]  /*5310*/  SYNCS.ARRIVE.TRANS64.RED.A1T0 RZ, [UR4], RZ ;  /* 0x000000ffffff79a7 */ /* 0x000fe20008100404 */
[----:B------:R-:W-:-:S04]  /*5320*/  UIADD3 UR4, UR5, 0x1, URZ ;  /* 0x0000000105047890 */ /* 0x000fc8000fffe03f */
[----:B------:R-:W-:-:S04]  /*5330*/  UISETP.NE.AND UP0, UPT, UR4, 0x3, UPT ;  /* 0x000000030400788c */ /* 0x000fc8000bf05270 */
[----:B------:R-:W-:Y:S02]  /*5340*/  USEL UR5, URZ, 0x1, UP0 ;  /* 0x000000013f057887 */ /* 0x000fe40008000000 */
[----:B------:R-:W-:-:S04]  /*5350*/  USEL UR4, UR4, URZ, UP0 ;  /* 0x0000003f04047287 */ /* 0x000fc80008000000 */
[----:B------:R-:W-:Y:S01]  /*5360*/  LOP3.LUT R8, R8, UR5, RZ, 0x3c, !PT ;  /* 0x0000000508087c12 */ /* 0x000fe2000f8e3cff */
[----:B------:R-:W-:Y:S07]  /*5370*/  @P0 BRA `(.L_x_108) ;  /* 0x0000000400580947 */ /* 0x000fee0003800000 */
[----:B------:R-:W1:Y:S01]  /*5380*/  S2R R13, SR_CTAID.X ;  /* 0x00000000000d7919 */ /* 0x000e620000002500 */
[----:B------:R-:W2:Y:S01]  /*5390*/  LDC.64 R14, c[0x0][0x8d0] ;  /* 0x00023400ff0e7b82 */ /* 0x000ea20000000a00 */
[----:B------:R-:W-:Y:S01]  /*53a0*/  ULDC UR5, c[0x0][0x150] ;  /* 0x0000540000057ab9 */ /* 0x000fe20000000800 */
[----:B------:R-:W-:Y:S01]  /*53b0*/  IMAD.MOV.U32 R22, RZ, RZ, R17 ;  /* 0x000000ffff167224 */ /* 0x000fe200078e0011 */
[----:B------:R-:W3:Y:S05]  /*53c0*/  S2R R20, SR_CTAID.Y ;  /* 0x0000000000147919 */ /* 0x000eea0000002600 */
[----:B------:R-:W4:Y:S08]  /*53d0*/  LDC R6, c[0x0][0x144] ;  /* 0x00005100ff067b82 */ /* 0x000f300000000800 */
[----:B------:R-:W4:Y:S01]  /*53e0*/  LDC R21, c[0x0][0x8d8] ;  /* 0x00023600ff157b82 */ /* 0x000f220000000800 */
[----:B--2---:R-:W-:-:S04]  /*53f0*/  ISETP.NE.U32.AND P0, PT, R14, RZ, PT ;  /* 0x000000ff0e00720c */ /* 0x004fc80003f05070 */
[----:B------:R-:W-:Y:S02]  /*5400*/  ISETP.NE.AND.EX P0, PT, R15, RZ, PT, P0 ;  /* 0x000000ff0f00720c */ /* 0x000fe40003f05300 */
[----:B-1----:R-:W-:Y:S02]  /*5410*/  I2FP.F32.U32 R4, R13 ;  /* 0x0000000d00047245 */ /* 0x002fe40000201000 */
[----:B---3--:R-:W-:-:S03]  /*5420*/  I2FP.F32.U32 R18, R20 ;  /* 0x0000001400127245 */ /* 0x008fc60000201000 */
[----:B------:R-:W-:-:S06]  /*5430*/  FMUL R4, R4, UR5 ;  /* 0x0000000504047c20 */ /* 0x000fcc0008400000 */
[----:B------:R-:W1:Y:S02]  /*5440*/  F2I.U32.TRUNC.NTZ R4, R4 ;  /* 0x0000000400047305 */ /* 0x000e64000020f000 */
[----:B-1----:R-:W-:-:S04]  /*5450*/  IMAD.MOV R5, RZ, RZ, -R4 ;  /* 0x000000ffff057224 */ /* 0x002fc800078e0a04 */
[----:B----4-:R-:W-:Y:S02]  /*5460*/  IMAD R13, R6, R5, R13 ;  /* 0x00000005060d7224 */ /* 0x010fe400078e020d */
[----:B------:R-:W-:Y:S01]  /*5470*/  IMAD.MOV.U32 R6, RZ, RZ, R16 ;  /* 0x000000ffff067224 */ /* 0x000fe200078e0010 */
[----:B------:R-:W-:Y:S06]  /*5480*/  @!P0 BRA `(.L_x_109) ;  /* 0x0000000000308947 */ /* 0x000fec0003800000 */
[----:B------:R-:W1:Y:S02]  /*5490*/  LDC R5, c[0x0][0x8dc] ;  /* 0x00023700ff057b82 */ /* 0x000e640000000800 */
[----:B-1----:R-:W-:-:S05]  /*54a0*/  IADD3 R5, P0, R16, R5, RZ ;  /* 0x0000000510057210 */ /* 0x002fca0007f1e0ff */
[----:B------:R-:W-:-:S04]  /*54b0*/  IMAD.X R23, RZ, RZ, R17, P0 ;  /* 0x000000ffff177224 */ /* 0x000fc800000e0611 */
[----:B------:R-:W-:-:S04]  /*54c0*/  IMAD.WIDE.U32 R6, R23, R14, RZ ;  /* 0x0000000e17067225 */ /* 0x000fc800078e00ff */
[----:B------:R-:W-:-:S04]  /*54d0*/  IMAD.WIDE.U32 R6, P0, R5, R15, R6 ;  /* 0x0000000f05067225 */ /* 0x000fc80007800006 */
[----:B------:R-:W-:-:S04]  /*54e0*/  IMAD.WIDE.U32 R4, R5, R14, RZ ;  /* 0x0000000e05047225 */ /* 0x000fc800078e00ff */
[----:B------:R-:W-:Y:S01]  /*54f0*/  IMAD.MOV.U32 R4, RZ, RZ, R7 ;  /* 0x000000ffff047224 */ /* 0x000fe200078e0007 */
[----:B------:R-:W-:Y:S01]  /*5500*/  IADD3 RZ, P1, R5, R6, RZ ;  /* 0x0000000605ff7210 */ /* 0x000fe20007f3e0ff */
[----:B------:R-:W-:-:S04]  /*5510*/  IMAD.X R5, RZ, RZ, RZ, P0 ;  /* 0x000000ffff057224 */ /* 0x000fc800000e06ff */
[----:B------:R-:W-:-:S04]  /*5520*/  IMAD.WIDE.U32.X R4, R23, R15, R4, P1 ;  /* 0x0000000f17047225 */ /* 0x000fc800008e0404 */
[----:B------:R-:W-:Y:S02]  /*5530*/  IMAD.MOV.U32 R6, RZ, RZ, R4 ;  /* 0x000000ffff067224 */ /* 0x000fe400078e0004 */
[----:B------:R-:W-:-:S07]  /*5540*/  IMAD.MOV.U32 R22, RZ, RZ, R5 ;  /* 0x000000ffff167224 */ /* 0x000fce00078e0005 */
.L_x_109:
[----:B------:R-:W-:Y:S01]  /*5550*/  ULDC UR5, c[0x0][0x154] ;  /* 0x0000550000057ab9 */ /* 0x000fe20000000800 */
[----:B------:R-:W1:Y:S01]  /*5560*/  LDC R7, c[0x0][0x148] ;  /* 0x00005200ff077b82 */ /* 0x000e620000000800 */
[----:B------:R-:W-:Y:S01]  /*5570*/  FMUL R14, R18, UR5 ;  /* 0x00000005120e7c20 */ /* 0x000fe20008400000 */
[----:B------:R-:W-:Y:S02]  /*5580*/  ISETP.NE.AND P2, PT, R2, 0x1, PT ;  /* 0x000000010200780c */ /* 0x000fe40003f45270 */
[-CC-:B------:R-:W-:Y:S02]  /*5590*/  SHF.R.U64 R18, R6, R21.reuse, R22.reuse ;  /* 0x0000001506127219 */ /* 0x180fe40000001216 */
[----:B------:R-:W-:Y:S01]  /*55a0*/  SHF.R.U32.HI R21, RZ, R21, R22 ;  /* 0x00000015ff157219 */ /* 0x000fe20000011616 */
[----:B------:R-:W2:Y:S01]  /*55b0*/  F2I.U32.TRUNC.NTZ R14, R14 ;  /* 0x0000000e000e7305 */ /* 0x000ea2000020f000 */
[----:B------:R-:W3:Y:S01]  /*55c0*/  LDC.64 R4, c[0x0][0x8c8] ;  /* 0x00023200ff047b82 */ /* 0x000ee20000000a00 */
[----:B------:R-:W-:-:S05]  /*55d0*/  IADD3 R23, P0, RZ, -R18, RZ ;  /* 0x80000012ff177210 */ /* 0x000fca0007f1e0ff */
[----:B------:R-:W-:Y:S02]  /*55e0*/  IMAD.X R21, RZ, RZ, ~R21, P0 ;  /* 0x000000ffff157224 */ /* 0x000fe400000e0e15 */
[----:B------:R-:W4:Y:S01]  /*55f0*/  LDC R22, c[0x0][0x8c0] ;  /* 0x00023000ff167b82 */ /* 0x000f220000000800 */
[----:B--2---:R-:W-:-:S07]  /*5600*/  IMAD.MOV R15, RZ, RZ, -R14 ;  /* 0x000000ffff0f7224 */ /* 0x004fce00078e0a0e */
[----:B------:R-:W2:Y:S01]  /*5610*/  LDC R27, c[0x0][0x900] ;  /* 0x00024000ff1b7b82 */ /* 0x000ea20000000800 */
[----:B-1----:R-:W-:-:S07]  /*5620*/  @P2 IMAD R13, R7, R15, R20 ;  /* 0x0000000f070d2224 */ /* 0x002fce00078e0214 */
[----:B------:R-:W1:Y:S01]  /*5630*/  LDC.64 R14, c[0x0][0x8e8] ;  /* 0x00023a00ff0e7b82 */ /* 0x000e620000000a00 */
[----:B---3--:R-:W-:-:S04]  /*5640*/  IMAD R6, R21, R4, RZ ;  /* 0x0000000415067224 */ /* 0x008fc800078e02ff */
[C---:B------:R-:W-:Y:S02]  /*5650*/  IMAD R7, R23.reuse, R5, R6 ;  /* 0x0000000517077224 */ /* 0x040fe400078e0206 */
[----:B------:R-:W-:Y:S01]  /*5660*/  IMAD.WIDE.U32 R4, R23, R4, R16 ;  /* 0x0000000417047225 */ /* 0x000fe200078e0010 */
[----:B------:R-:W3:Y:S03]  /*5670*/  LDC R6, c[0x0][0x8b0] ;  /* 0x00022c00ff067b82 */ /* 0x000ee60000000800 */
[----:B------:R-:W-:-:S05]  /*5680*/  IMAD.IADD R5, R5, 0x1, R7 ;  /* 0x0000000105057824 */ /* 0x000fca00078e0207 */
[-CC-:B----4-:R-:W-:Y:S01]  /*5690*/  SHF.R.U64 R26, R4, R22.reuse, R5.reuse ;  /* 0x00000016041a7219 */ /* 0x190fe20000001205 */
[----:B------:R-:W4:Y:S01]  /*56a0*/  LDC R25, c[0x0][0x8f0] ;  /* 0x00023c00ff197b82 */ /* 0x000f220000000800 */
[----:B------:R-:W-:Y:S02]  /*56b0*/  SHF.R.U32.HI R5, RZ, R22, R5 ;  /* 0x00000016ff057219 */ /* 0x000fe40000011605 */
[----:B-1----:R-:W-:-:S05]  /*56c0*/  ISETP.NE.U32.AND P0, PT, R14, RZ, PT ;  /* 0x000000ff0e00720c */ /* 0x002fca0003f05070 */
[----:B------:R-:W1:Y:S01]  /*56d0*/  LDC R24, c[0x0][0x8e0] ;  /* 0x00023800ff187b82 */ /* 0x000e620000000800 */
[----:B------:R-:W-:Y:S02]  /*56e0*/  ISETP.NE.AND.EX P0, PT, R15, RZ, PT, P0 ;  /* 0x000000ff0f00720c */ /* 0x000fe40003f05300 */
[----:B---3--:R-:W-:-:S05]  /*56f0*/  SHF.R.U64 R23, R26, R6, R5 ;  /* 0x000000061a177219 */ /* 0x008fca0000001205 */
[----:B------:R-:W3:Y:S01]  /*5700*/  LDC R22, c[0x0][0x8b8] ;  /* 0x00022e00ff167b82 */ /* 0x000ee20000000800 */
[----:B------:R-:W-:-:S04]  /*5710*/  SHF.R.U32.HI R4, RZ, R6, R5 ;  /* 0x00000006ff047219 */ /* 0x000fc80000011605 */
[-CC-:B--2---:R-:W-:Y:S02]  /*5720*/  SHF.R.U64 R21, R23, R27.reuse, R4.reuse ;  /* 0x0000001b17157219 */ /* 0x184fe40000001204 */
[----:B------:R-:W-:Y:S01]  /*5730*/  SHF.R.U32.HI R27, RZ, R27, R4 ;  /* 0x0000001bff1b7219 */ /* 0x000fe20000011604 */
[----:B------:R-:W2:Y:S02]  /*5740*/  LDC R20, c[0x0][0x8a8] ;  /* 0x00022a00ff147b82 */ /* 0x000ea40000000800 */
[----:B------:R-:W-:Y:S02]  /*5750*/  IMAD.MOV.U32 R4, RZ, RZ, R21 ;  /* 0x000000ffff047224 */ /* 0x000fe400078e0015 */
[----:B------:R-:W-:Y:S01]  /*5760*/  IMAD.MOV.U32 R5, RZ, RZ, R27 ;  /* 0x000000ffff057224 */ /* 0x000fe200078e001b */
[----:B----4-:R-:W-:Y:S06]  /*5770*/  @!P0 BRA `(.L_x_110) ;  /* 0x0000000000288947 */ /* 0x010fec0003800000 */
[----:B------:R-:W4:Y:S02]  /*5780*/  LDC R4, c[0x0][0x8f4] ;  /* 0x00023d00ff047b82 */ /* 0x000f240000000800 */
[----:B----4-:R-:W-:-:S05]  /*5790*/  IADD3 R5, P0, R21, R4, RZ ;  /* 0x0000000415057210 */ /* 0x010fca0007f1e0ff */
[----:B------:R-:W-:-:S04]  /*57a0*/  IMAD.X R27, RZ, RZ, R27, P0 ;  /* 0x000000ffff1b7224 */ /* 0x000fc800000e061b */
[----:B------:R-:W-:-:S04]  /*57b0*/  IMAD.WIDE.U32 R6, R27, R14, RZ ;  /* 0x0000000e1b067225 */ /* 0x000fc800078e00ff */
[----:B------:R-:W-:-:S04]  /*57c0*/  IMAD.WIDE.U32 R6, P0, R5, R15, R6 ;  /* 0x0000000f05067225 */ /* 0x000fc80007800006 */
[----:B------:R-:W-:-:S04]  /*57d0*/  IMAD.WIDE.U32 R4, R5, R14, RZ ;  /* 0x0000000e05047225 */ /* 0x000fc800078e00ff */
[----:B------:R-:W-:Y:S01]  /*57e0*/  IMAD.MOV.U32 R4, RZ, RZ, R7 ;  /* 0x000000ffff047224 */ /* 0x000fe200078e0007 */
[----:B------:R-:W-:Y:S01]  /*57f0*/  IADD3 RZ, P1, R5, R6, RZ ;  /* 0x0000000605ff7210 */ /* 0x000fe20007f3e0ff */
[----:B------:R-:W-:-:S04]  /*5800*/  IMAD.X R5, RZ, RZ, RZ, P0 ;  /* 0x000000ffff057224 */ /* 0x000fc800000e06ff */
[----:B------:R-:W-:-:S08]  /*5810*/  IMAD.WIDE.U32.X R4, R27, R15, R4, P1 ;  /* 0x0000000f1b047225 */ /* 0x000fd000008e0404 */
.L_x_110:
[----:B------:R-:W-:Y:S02]  /*5820*/  SHF.R.U64 R25, R4, R25, R5 ;  /* 0x0000001904197219 */ /* 0x000fe40000001205 */
[----:B------:R-:W-:Y:S02]  /*5830*/  LOP3.LUT R4, R23, R12, RZ, 0xc0, !PT ;  /* 0x0000000c17047212 */ /* 0x000fe400078ec0ff */
[----:B------:R-:W-:Y:S01]  /*5840*/  LOP3.LUT R6, R26, R11, RZ, 0xc0, !PT ;  /* 0x0000000b1a067212 */ /* 0x000fe200078ec0ff */
[----:B------:R-:W-:Y:S02]  /*5850*/  IMAD.MOV R5, RZ, RZ, -R25 ;  /* 0x000000ffff057224 */ /* 0x000fe400078e0a19 */
[----:B------:R-:W-:Y:S02]  /*5860*/  IMAD R4, R9, R25, R4 ;  /* 0x0000001909047224 */ /* 0x000fe400078e0204 */
[----:B-1----:R-:W-:Y:S02]  /*5870*/  IMAD R21, R5, R24, R21 ;  /* 0x0000001805157224 */ /* 0x002fe400078e0215 */
[----:B---3--:R-:W-:-:S02]  /*5880*/  IMAD R13, R4, R22, R13 ;  /* 0x00000016040d7224 */ /* 0x008fc400078e020d */
[----:B--2---:R-:W-:Y:S02]  /*5890*/  IMAD R6, R21, R20, R6 ;  /* 0x0000001415067224 */ /* 0x004fe400078e0206 */
[----:B------:R-:W-:-:S03]  /*58a0*/  IMAD.MOV.U32 R4, RZ, RZ, 0x1 ;  /* 0x00000001ff047424 */ /* 0x000fc600078e00ff */
[----:B------:R-:W-:Y:S02]  /*58b0*/  SEL R20, R6, R13, !P2 ;  /* 0x0000000d06147207 */ /* 0x000fe40005000000 */
[----:B------:R-:W-:Y:S01]  /*58c0*/  SEL R21, R13, R6, !P2 ;  /* 0x000000060d157207 */ /* 0x000fe20005000000 */
[----:B------:R-:W-:-:S07]  /*58d0*/  IMAD.MOV.U32 R13, RZ, RZ, R18 ;  /* 0x000000ffff0d7224 */ /* 0x000fce00078e0012 */
.L_x_108:
[----:B------:R-:W-:-:S13]  /*58e0*/  LOP3.LUT P0, RZ, R4, 0xff, RZ, 0xc0, !PT ;  /* 0x000000ff04ff7812 */ /* 0x000fda000780c0ff */
[----:B------:R-:W-:Y:S05]  /*58f0*/  @P0 BRA `(.L_x_111) ;  /* 0xfffffff000f00947 */ /* 0x000fea000383ffff */
.L_x_91:
[----:B------:R-:W-:-:S13]  /*5900*/  ELECT P0, URZ, PT ;  /* 0x00000000003f782f */ /* 0x000fda0003800000 */
[----:B------:R-:W-:Y:S05]  /*5910*/  @!P0 BRA `(.L_x_15) ;  /* 0x0000001400148947 */ /* 0x000fea0003800000 */
[----:B------:R-:W-:-:S04]  /*5920*/  LOP3.LUT R19, R19, 0x2, RZ, 0xfc, !PT ;  /* 0x0000000213137812 */ /* 0x000fc800078efcff */
[----:B------:R-:W-:-:S13]  /*5930*/  ISETP.NE.AND P1, PT, R19, 0x3, PT ;  /* 0x000000031300780c */ /* 0x000fda0003f25270 */
[----:B------:R-:W-:Y:S05]  /*5940*/  @!P1 BRA `(.L_x_112) ;  /* 0x0000000000049947 */ /* 0x000fea0003800000 */
[----:B------:R-:W-:Y:S01]  /*5950*/  BPT.TRAP 0x1 ;  /* 0x000000040000795c */ /* 0x000fe20000300000 */
.L_x_112:
[----:B------:R-:W-:Y:S01]  /*5960*/  IMAD.U32 R7, RZ, RZ, UR41 ;  /* 0x00000029ff077e24 */ /* 0x000fe2000f8e00ff */
[----:B------:R-:W-:Y:S01]  /*5970*/  MOV R0, 0x400 ;  /* 0x0000040000007802 */ /* 0x000fe20000000f00 */
[----:B------:R-:W-:-:S03]  /*5980*/  IMAD.U32 R2, RZ, RZ, UR4 ;  /* 0x00000004ff027e24 */ /* 0x000fc6000f8e00ff */
[----:B------:R-:W-:Y:S02]  /*5990*/  LEA R7, R7, R0, 0x18 ;  /* 0x0000000007077211 */ /* 0x000fe400078ec0ff */
[----:B------:R-:W-:-:S03]  /*59a0*/  SHF.L.U32 R0, R8, 0x1f, RZ ;  /* 0x0000001f08007819 */ /* 0x000fc600000006ff */
[----:B--2--5:R-:W-:-:S04]  /*59b0*/  IMAD R3, R2, 0x8, R7 ;  /* 0x0000000802037824 */ /* 0x024fc800078e0207 */
[----:B------:R-:W2:Y:S02]  /*59c0*/  SYNCS.PHASECHK.TRANS64.TRYWAIT P0, [R3+URZ+0x98], R0 ;  /* 0x00009800030075a7 */ /* 0x000ea4000800017f */
[----:B--2---:R-:W-:Y:S05]  /*59d0*/  @!P0 BRA `(.L_x_113) ;  /* 0x0000001400888947 */ /* 0x004fea0003800000 */
.L_x_144:
[----:B------:R-:W-:Y:S05]  /*59e0*/  @!P1 BRA `(.L_x_114) ;  /* 0x0000000000049947 */ /* 0x000fea0003800000 */
[----:B------:R-:W-:Y:S01]  /*59f0*/  BPT.TRAP 0x1 ;  /* 0x000000040000795c */ /* 0x000fe20000300000 */
.L_x_114:
[----:B------:R-:W-:-:S04]  /*5a00*/  UIADD3 UR5, UR4, 0x1, URZ ;  /* 0x0000000104057890 */ /* 0x000fc8000fffe03f */
[----:B------:R-:W-:Y:S02]  /*5a10*/  UISETP.NE.AND UP0, UPT, UR5, 0x3, UPT ;  /* 0x000000030500788c */ /* 0x000fe4000bf05270 */
[----:B------:R-:W-:Y:S02]  /*5a20*/  IMAD.U32 R2, RZ, RZ, UR5 ;  /* 0x00000005ff027e24 */ /* 0x000fe4000f8e00ff */
[----:B------:R-:W-:Y:S02]  /*5a30*/  USEL UR5, URZ, 0x1, UP0 ;  /* 0x000000013f057887 */ /* 0x000fe40008000000 */
[----:B------:R-:W-:-:S04]  /*5a40*/  PLOP3.LUT P0, PT, PT, PT, UP0, 0x80, 0x0 ;  /* 0x000000000000781c */ /* 0x000fc80003f0f008 */
[----:B------:R-:W-:Y:S02]  /*5a50*/  SEL R2, R2, RZ, P0 ;  /* 0x000000ff02027207 */ /* 0x000fe40000000000 */
[----:B--2---:R-:W-:-:S03]  /*5a60*/  LOP3.LUT R3, R8, UR5, RZ, 0x3c, !PT ;  /* 0x0000000508037c12 */ /* 0x004fc6000f8e3cff */
[----:B-1----:R-:W-:Y:S01]  /*5a70*/  IMAD R5, R2, 0x8, R7 ;  /* 0x0000000802057824 */ /* 0x002fe200078e0207 */
[----:B------:R-:W-:-:S04]  /*5a80*/  SHF.L.U32 R0, R3, 0x1f, RZ ;  /* 0x0000001f03007819 */ /* 0x000fc800000006ff */
[----:B------:R-:W1:Y:S02]  /*5a90*/  SYNCS.PHASECHK.TRANS64.TRYWAIT P0, [R5+URZ+0x98], R0 ;  /* 0x00009800050075a7 */ /* 0x000e64000800017f */
[----:B-1----:R-:W-:Y:S05]  /*5aa0*/  @!P0 BRA `(.L_x_115) ;  /* 0x0000001400688947 */ /* 0x002fea0003800000 */
.L_x_145:
[----:B------:R-:W-:Y:S05]  /*5ab0*/  @!P1 BRA `(.L_x_116) ;  /* 0x0000000000049947 */ /* 0x000fea0003800000 */
[----:B------:R-:W-:Y:S01]  /*5ac0*/  BPT.TRAP 0x1 ;  /* 0x000000040000795c */ /* 0x000fe20000300000 */
.L_x_116:
[----:B-1----:R-:W-:-:S05]  /*5ad0*/  VIADD R0, R2, 0x1 ;  /* 0x0000000102007836 */ /* 0x002fca0000000000 */
[----:B------:R-:W-:-:S04]  /*5ae0*/  ISETP.NE.AND P0, PT, R0, 0x3, PT ;  /* 0x000000030000780c */ /* 0x000fc80003f05270 */
[----:B------:R-:W-:Y:S02]  /*5af0*/  SEL R2, RZ, 0x1, P0 ;  /* 0x00000001ff027807 */ /* 0x000fe40000000000 */
[----:B------:R-:W-:Y:S02]  /*5b00*/  SEL R0, R0, RZ, P0 ;  /* 0x000000ff00007207 */ /* 0x000fe40000000000 */
[----:B------:R-:W-:-:S03]  /*5b10*/  LOP3.LUT R2, R3, R2, RZ, 0x3c, !PT ;  /* 0x0000000203027212 */ /* 0x000fc600078e3cff */
[----:B------:R-:W-:Y:S01]  /*5b20*/  IMAD R3, R0, 0x8, R7 ;  /* 0x0000000800037824 */ /* 0x000fe200078e0207 */
[----:B------:R-:W-:-:S07]  /*5b30*/  SHF.L.U32 R0, R2, 0x1f, RZ ;  /* 0x0000001f02007819 */ /* 0x000fce00000006ff */
.L_x_117:
[----:B-1----:R1:W2:Y:S02]  /*5b40*/  SYNCS.PHASECHK.TRANS64.TRYWAIT P0, [R3+URZ+0x98], R0 ;  /* 0x00009800030075a7 */ /* 0x0022a4000800017f */
[----:B--2---:R-:W-:Y:S05]  /*5b50*/  @!P0 NANOSLEEP.SYNCS 0x989680 ;  /* 0x009896800000895d */ /* 0x004fea0003900000 */
[----:B------:R-:W2:Y:S02]  /*5b60*/  @!P0 SYNCS.PHASECHK.TRANS64 P0, [R3+URZ+0x98], R0 ;  /* 0x00009800030085a7 */ /* 0x000ea4000800007f */
[----:B--2---:R-:W-:Y:S05]  /*5b70*/  @P0 BRA `(.L_x_15) ;  /* 0x00000010007c0947 */ /* 0x004fea0003800000 */
[----:B------:R-:W-:Y:S05]  /*5b80*/  BRA `(.L_x_117) ;  /* 0xfffffffc00ec7947 */ /* 0x000fea000383ffff */
.L_x_86:
[----:B------:R-:W-:Y:S01]  /*5b90*/  LOP3.LUT P0, RZ, R8, 0xff, RZ, 0xc0, !PT ;  /* 0x000000ff08ff7812 */ /* 0x000fe2000780c0ff */
[----:B------:R-:W-:Y:S02]  /*5ba0*/  IMAD.MOV.U32 R10, RZ, RZ, 0x1 ;  /* 0x00000001ff0a7424 */ /* 0x000fe400078e00ff */
[----:B------:R-:W-:-:S10]  /*5bb0*/  IMAD.MOV.U32 R9, RZ, RZ, RZ ;  /* 0x000000ffff097224 */ /* 0x000fd400078e00ff */
[----:B------:R-:W-:Y:S05]  /*5bc0*/  @!P0 BRA `(.L_x_118) ;  /* 0x0000000c00248947 */ /* 0x000fea0003800000 */
[----:B------:R-:W2:Y:S01]  /*5bd0*/  LDC R0, c[0x0][0x28c] ;  /* 0x0000a300ff007b82 */ /* 0x000ea20000000800 */
[----:B------:R-:W-:Y:S01]  /*5be0*/  ULDC UR7, c[0x0][0x900] ;  /* 0x0002400000077ab9 */ /* 0x000fe20000000800 */
[----:B------:R-:W-:Y:S01]  /*5bf0*/  UMOV UR8, 0xffffffff ;  /* 0xffffffff00087882 */ /* 0x000fe20000000000 */
[----:B------:R-:W-:Y:S01]  /*5c00*/  BSSY B0, `(.L_x_118) ;  /* 0x00000c5000007945 */ /* 0x000fe20003800000 */
[----:B-1----:R-:W-:Y:S01]  /*5c10*/  USHF.L.U32 UR4, UR41, 0x5, URZ ;  /* 0x0000000529047899 */ /* 0x002fe2000800063f */
[----:B------:R-:W-:Y:S01]  /*5c20*/  LOP3.LUT R11, R22, 0x2, RZ, 0xfc, !PT ;  /* 0x00000002160b7812 */ /* 0x000fe200078efcff */
[----:B------:R-:W-:Y:S01]  /*5c30*/  USHF.L.U32 UR5, UR41, 0xb, URZ ;  /* 0x0000000b29057899 */ /* 0x000fe2000800063f */
[----:B------:R-:W-:Y:S01]  /*5c40*/  IMAD.MOV.U32 R10, RZ, RZ, 0x1 ;  /* 0x00000001ff0a7424 */ /* 0x000fe200078e00ff */
[----:B------:R-:W-:Y:S01]  /*5c50*/  USHF.L.U32 UR8, UR8, UR7, URZ ;  /* 0x0000000708087299 */ /* 0x000fe2000800063f */
[----:B------:R-:W-:Y:S01]  /*5c60*/  IMAD.MOV.U32 R9, RZ, RZ, RZ ;  /* 0x000000ffff097224 */ /* 0x000fe200078e00ff */
[----:B------:R-:W-:Y:S01]  /*5c70*/  ULDC UR6, c[0x0][0x8a8] ;  /* 0x00022a0000067ab9 */ /* 0x000fe20000000800 */
[----:B------:R-:W-:Y:S01]  /*5c80*/  UMOV UR9, 0x1 ;  /* 0x0000000100097882 */ /* 0x000fe20000000000 */
[----:B------:R-:W-:-:S02]  /*5c90*/  ULOP3.LUT UR4, UR4, 0x20, URZ, 0xc0, !UPT ;  /* 0x0000002004047892 */ /* 0x000fc4000f8ec03f */
[----:B------:R-:W-:Y:S02]  /*5ca0*/  ULOP3.LUT UR5, UR5, 0x800, URZ, 0xc0, !UPT ;  /* 0x0000080005057892 */ /* 0x000fe4000f8ec03f */
[----:B------:R-:W-:Y:S02]  /*5cb0*/  UIADD3 UR17, UR6, -0x1, URZ ;  /* 0xffffffff06117890 */ /* 0x000fe4000fffe03f */
[----:B------:R-:W-:Y:S02]  /*5cc0*/  USHF.L.U32 UR19, UR9, UR7, URZ ;  /* 0x0000000709137299 */ /* 0x000fe4000800063f */
[----:B------:R-:W-:Y:S01]  /*5cd0*/  ULOP3.LUT UR18, URZ, UR8, URZ, 0x33, !UPT ;  /* 0x000000083f127292 */ /* 0x000fe2000f8e333f */
[----:B------:R-:W-:Y:S01]  /*5ce0*/  ULDC.64 UR22, c[0x0][0x198] ;  /* 0x0000660000167ab9 */ /* 0x000fe20000000a00 */
[----:B--2---:R-:W-:-:S05]  /*5cf0*/  VIADD R0, R0, 0x3f ;  /* 0x0000003f00007836 */ /* 0x004fca0000000000 */
[----:B------:R-:W-:-:S04]  /*5d00*/  SHF.R.S32.HI R3, RZ, 0x1f, R0 ;  /* 0x0000001fff037819 */ /* 0x000fc80000011400 */
[----:B------:R-:W-:Y:S01]  /*5d10*/  LEA.HI R3, R3, R0, RZ, 0x6 ;  /* 0x0000000003037211 */ /* 0x000fe200078f30ff */
[----:B------:R-:W-:-:S03]  /*5d20*/  IMAD.MOV.U32 R0, RZ, RZ, 0x1 ;  /* 0x00000001ff007424 */ /* 0x000fc600078e00ff */
[--C-:B------:R-:W-:Y:S02]  /*5d30*/  SHF.R.S32.HI R8, RZ, 0x6, R3.reuse ;  /* 0x00000006ff087819 */ /* 0x100fe40000011403 */
[----:B------:R-:W-:-:S03]  /*5d40*/  PRMT R3, R0, 0x7610, R3 ;  /* 0x0000761000037816 */ /* 0x000fc60000000003 */
[----:B------:R-:W-:-:S07]  /*5d50*/  VIADD R0, R8, 0x1 ;  /* 0x0000000108007836 */ /* 0x000fce0000000000 */
.L_x_129:
[----:B------:R-:W-:-:S03]  /*5d60*/  UMOV UR6, 0xffffffff ;  /* 0xffffffff00067882 */ /* 0x000fc60000000000 */
[----:B------:R-:W-:Y:S05]  /*5d70*/  BRA.DIV UR6, `(.L_x_119) ;  /* 0x0000001206c87947 */ /* 0x000fea000b800000 */
[----:B------:R-:W-:-:S13]  /*5d80*/  ELECT P6, URZ, PT ;  /* 0x00000000003f782f */ /* 0x000fda00038c0000 */
.L_x_148:
[----:B------:R-:W1:Y:S01]  /*5d90*/  LDC R4, c[0x0][0x28c] ;  /* 0x0000a300ff047b82 */ /* 0x000e620000000800 */
[----:B------:R-:W-:Y:S01]  /*5da0*/  BSSY B1, `(.L_x_120) ;  /* 0x0000038000017945 */ /* 0x000fe20003800000 */
[----:B-1----:R-:W-:-:S13]  /*5db0*/  ISETP.LT.OR P6, PT, R4, 0x1, !P6 ;  /* 0x000000010400780c */ /* 0x002fda00077c1670 */
[----:B------:R-:W-:Y:S05]  /*5dc0*/  @P6 BRA `(.L_x_121) ;  /* 0x0000000000d46947 */ /* 0x000fea0003800000 */
[----:B------:R-:W-:Y:S01]  /*5dd0*/  LEA R20, R20, UR4, 0x6 ;  /* 0x0000000414147c11 */ /* 0x000fe2000f8e30ff */
[----:B------:R-:W-:Y:S02]  /*5de0*/  IMAD.SHL.U32 R21, R21, 0x80, RZ ;  /* 0x0000008015157824 */ /* 0x000fe400078e00ff */
[----:B------:R-:W-:Y:S02]  /*5df0*/  IMAD.MOV.U32 R19, RZ, RZ, RZ ;  /* 0x000000ffff137224 */ /* 0x000fe400078e00ff */
[----:B------:R-:W-:Y:S02]  /*5e00*/  IMAD.MOV.U32 R4, RZ, RZ, R0 ;  /* 0x000000ffff047224 */ /* 0x000fe400078e0000 */
[----:B------:R-:W-:Y:S02]  /*5e10*/  IMAD.MOV.U32 R5, RZ, RZ, R10 ;  /* 0x000000ffff057224 */ /* 0x000fe400078e000a */
[----:B------:R-:W-:-:S07]  /*5e20*/  IMAD.MOV.U32 R6, RZ, RZ, R9 ;  /* 0x000000ffff067224 */ /* 0x000fce00078e0009 */
.L_x_124:
[----:B------:R-:W1:Y:S01]  /*5e30*/  S2R R12, SR_CgaCtaId ;  /* 0x00000000000c7919 */ /* 0x000e620000008800 */
[----:B------:R-:W-:Y:S02]  /*5e40*/  MOV R7, 0x400 ;  /* 0x0000040000077802 */ /* 0x000fe40000000f00 */
[----:B------:R-:W-:Y:S02]  /*5e50*/  LOP3.LUT P1, RZ, R18, 0x7f, RZ, 0xc0, !PT ;  /* 0x0000007f12ff7812 */ /* 0x000fe4000782c0ff */
[----:B-1----:R-:W-:Y:S02]  /*5e60*/  LEA R15, R12, R7, 0x18 ;  /* 0x000000070c0f7211 */ /* 0x002fe400078ec0ff */
[----:B------:R-:W-:-:S09]  /*5e70*/  SHF.L.U32 R7, R5, 0x1f, RZ ;  /* 0x0000001f05077819 */ /* 0x000fd200000006ff */
[----:B------:R-:W1:Y:S01]  /*5e80*/  @!P1 LDC R12, c[0x0][0x500] ;  /* 0x00014000ff0c9b82 */ /* 0x000e620000000800 */
[----:B------:R-:W-:-:S04]  /*5e90*/  IMAD R14, R6, 0x8, R15 ;  /* 0x00000008060e7824 */ /* 0x000fc800078e020f */
[----:B------:R-:W2:Y:S02]  /*5ea0*/  SYNCS.PHASECHK.TRANS64.TRYWAIT P0, [R14+URZ+0x40], R7 ;  /* 0x000040070e0075a7 */ /* 0x000ea4000800017f */
[----:B--2---:R-:W-:Y:S05]  /*5eb0*/  @!P0 BRA `(.L_x_122) ;  /* 0x0000001000988947 */ /* 0x004fea0003800000 */
.L_x_149:
[----:B--2---:R-:W-:Y:S01]  /*5ec0*/  PRMT R7, R11, 0x9910, RZ ;  /* 0x000099100b077816 */ /* 0x004fe200000000ff */
[----:B-1----:R1:W-:Y:S03]  /*5ed0*/  @!P1 SYNCS.ARRIVE.TRANS64 RZ, [R14+URZ], R12 ;  /* 0x0000000c0eff99a7 */ /* 0x0023e6000800003f */
[----:B------:R-:W-:-:S13]  /*5ee0*/  ISETP.NE.AND P0, PT, R7, 0x2, PT ;  /* 0x000000020700780c */ /* 0x000fda0003f05270 */
[----:B-1----:R-:W-:Y:S05]  /*5ef0*/  @P0 BRA `(.L_x_123) ;  /* 0x0000000000040947 */ /* 0x002fea0003800000 */
[----:B------:R-:W-:Y:S01]  /*5f00*/  BPT.TRAP 0x1 ;  /* 0x000000040000795c */ /* 0x000fe20000300000 */
.L_x_123:
[C---:B------:R-:W-:Y:S01]  /*5f10*/  LEA R7, R6.reuse, UR5, 0xc ;  /* 0x0000000506077c11 */ /* 0x040fe2000f8e60ff */
[--C-:B------:R-:W-:Y:S01]  /*5f20*/  IMAD R12, R6, 0x4000, R15.reuse ;  /* 0x00004000060c7824 */ /* 0x100fe200078e020f */
[----:B------:R-:W-:Y:S01]  /*5f30*/  R2UR UR9, R14 ;  /* 0x000000000e0972ca */ /* 0x000fe200000e0000 */
[----:B------:R-:W-:Y:S01]  /*5f40*/  VIADD R4, R4, 0xffffffff ;  /* 0xffffffff04047836 */ /* 0x000fe20000000000 */
[----:B------:R-:W-:Y:S01]  /*5f50*/  UIADD3 UR6, UP0, UR22, 0xf0, URZ ;  /* 0x000000f016067890 */ /* 0x000fe2000ff1e03f */
[----:B------:R-:W-:Y:S01]  /*5f60*/  IMAD R7, R7, 0x2, R15 ;  /* 0x0000000207077824 */ /* 0x000fe200078e020f */
[----:B------:R-:W-:Y:S01]  /*5f70*/  R2UR UR7, R12 ;  /* 0x000000000c0772ca */ /* 0x000fe200000e0000 */
[----:B------:R-:W-:Y:S01]  /*5f80*/  UIADD3 UR24, UP1, UR22, 0x1f0, URZ ;  /* 0x000001f016187890 */ /* 0x000fe2000ff3e03f */
[----:B------:R-:W-:Y:S01]  /*5f90*/  R2UR UR11, R21 ;  /* 0x00000000150b72ca */ /* 0x000fe200000e0000 */
[----:B------:R-:W-:Y:S01]  /*5fa0*/  VIADD R6, R6, 0x1 ;  /* 0x0000000106067836 */ /* 0x000fe20000000000 */
[----:B------:R-:W-:Y:S01]  /*5fb0*/  R2UR UR8, R7 ;  /* 0x00000000070872ca */ /* 0x000fe200000e0000 */
[----:B------:R-:W-:Y:S01]  /*5fc0*/  UIADD3.X UR25, URZ, UR23, URZ, UP1, !UPT ;  /* 0x000000173f197290 */ /* 0x000fe20008ffe43f */
[----:B------:R-:W-:Y:S01]  /*5fd0*/  R2UR UR10, R19 ;  /* 0x00000000130a72ca */ /* 0x000fe200000e0000 */
[----:B------:R-:W-:Y:S01]  /*5fe0*/  UMOV UR14, 0x0 ;  /* 0x00000000000e7882 */ /* 0x000fe20000000000 */
[----:B------:R-:W-:Y:S01]  /*5ff0*/  R2UR UR12, R13 ;  /* 0x000000000d0c72ca */ /* 0x000fe200000e0000 */
[----:B------:R-:W-:Y:S01]  /*6000*/  UMOV UR15, 0x10000000 ;  /* 0x10000000000f7882 */ /* 0x000fe20000000000 */
[----:B------:R-:W-:Y:S01]  /*6010*/  R2UR UR20, R20 ;  /* 0x00000000141472ca */ /* 0x000fe200000e0000 */
[----:B------:R-:W-:Y:S01]  /*6020*/  UMOV UR21, 0x30000 ;  /* 0x0003000000157882 */ /* 0x000fe20000000000 */
[----:B------:R-:W-:Y:S01]  /*6030*/  ISETP.GT.AND P1, PT, R4, 0x1, PT ;  /* 0x000000010400780c */ /* 0x000fe20003f24270 */
[----:B------:R-:W-:Y:S01]  /*6040*/  UIADD3 UR13, UR7, 0x6400, URZ ;  /* 0x00006400070d7890 */ /* 0x000fe2000fffe03f */
[----:B------:R-:W-:Y:S01]  /*6050*/  ISETP.NE.AND P0, PT, R6, 0x8, PT ;  /* 0x000000080600780c */ /* 0x000fe20003f05270 */
[----:B------:R-:W-:Y:S01]  /*6060*/  UIADD3.X UR7, URZ, UR23, URZ, UP0, !UPT ;  /* 0x000000173f077290 */ /* 0x000fe200087fe43f */
[----:B------:R-:W-:Y:S01]  /*6070*/  VIADD R19, R19, 0x40 ;  /* 0x0000004013137836 */ /* 0x000fe20000000000 */
[----:B------:R-:W-:Y:S01]  /*6080*/  UIADD3 UR16, UR8, 0x26400, URZ ;  /* 0x0002640008107890 */ /* 0x000fe2000fffe03f */
[----:B------:R-:W-:-:S02]  /*6090*/  SEL R12, RZ, 0x1, P0 ;  /* 0x00000001ff0c7807 */ /* 0x000fc40000000000 */
[----:B------:R-:W-:Y:S01]  /*60a0*/  UMOV UR8, UR13 ;  /* 0x0000000d00087c82 */ /* 0x000fe20008000000 */
[----:B------:R-:W-:Y:S02]  /*60b0*/  SEL R6, R6, RZ, P0 ;  /* 0x000000ff06067207 */ /* 0x000fe40000000000 */
[----:B------:R-:W-:Y:S01]  /*60c0*/  LOP3.LUT R5, R5, R12, RZ, 0x3c, !PT ;  /* 0x0000000c05057212 */ /* 0x000fe200078e3cff */
[----:B------:R1:W-:Y:S02]  /*60d0*/  UTMALDG.3D [UR8], [UR6], desc[UR14] ;  /* 0x00000e08060075b4 */ /* 0x0003e40008011000 */
[----:B-1----:R-:W-:Y:S01]  /*60e0*/  UMOV UR8, UR16 ;  /* 0x0000001000087c82 */ /* 0x002fe20008000000 */
[----:B------:R-:W-:Y:S02]  /*60f0*/  UMOV UR11, UR20 ;  /* 0x00000014000b7c82 */ /* 0x000fe40008000000 */
[----:B------:R1:W-:Y:S02]  /*6100*/  UTMALDG.3D.MULTICAST [UR8], [UR24], UR21, desc[UR14] ;  /* 0x00000e08180073b4 */ /* 0x0003e40008011815 */
[----:B-1----:R-:W-:Y:S05]  /*6110*/  @P1 BRA `(.L_x_124) ;  /* 0xfffffffc00441947 */ /* 0x002fea000383ffff */
.L_x_121:
[----:B------:R-:W-:Y:S05]  /*6120*/  BSYNC B1 ;  /* 0x0000000000017941 */ /* 0x000fea0003800000 */
.L_x_120:
[----:B------:R-:W-:Y:S01]  /*6130*/  LOP3.LUT P1, RZ, R3, 0xff, RZ, 0xc0, !PT ;  /* 0x000000ff03ff7812 */ /* 0x000fe2000782c0ff */
[----:B------:R-:W-:Y:S01]  /*6140*/  IMAD.IADD R9, R8, 0x1, R9 ;  /* 0x0000000108097824 */ /* 0x000fe200078e0209 */
[----:B------:R-:W-:Y:S01]  /*6150*/  IADD3 R16, P2, R16, UR36, RZ ;  /* 0x0000002410107c10 */ /* 0x000fe2000ff5e0ff */
[----:B------:R-:W-:Y:S01]  /*6160*/  ULDC.64 UR6, c[0x0][0x8f8] ;  /* 0x00023e0000067ab9 */ /* 0x000fe20000000a00 */
[----:B------:R-:W-:Y:S01]  /*6170*/  BSSY B1, `(.L_x_125) ;  /* 0x000006b000017945 */ /* 0x000fe20003800000 */
[----:B------:R-:W-:Y:S01]  /*6180*/  IMAD.MOV.U32 R21, RZ, RZ, -0x1 ;  /* 0xffffffffff157424 */ /* 0x000fe200078e00ff */
[----:B------:R-:W-:Y:S01]  /*6190*/  SHF.R.U32.HI R3, RZ, 0x3, R9 ;  /* 0x00000003ff037819 */ /* 0x000fe20000011609 */
[----:B------:R-:W-:Y:S01]  /*61a0*/  IMAD.MOV.U32 R20, RZ, RZ, -0x1 ;  /* 0xffffffffff147424 */ /* 0x000fe200078e00ff */
[----:B------:R-:W-:Y:S01]  /*61b0*/  ISETP.GT.U32.AND P0, PT, R9, 0x7, PT ;  /* 0x000000070900780c */ /* 0x000fe20003f04070 */
[----:B------:R-:W-:Y:S01]  /*61c0*/  IMAD.MOV.U32 R13, RZ, RZ, -0x1 ;  /* 0xffffffffff0d7424 */ /* 0x000fe200078e00ff */
[----:B------:R-:W-:-:S02]  /*61d0*/  LOP3.LUT R3, R3, 0x1, RZ, 0xc0, !PT ;  /* 0x0000000103037812 */ /* 0x000fc400078ec0ff */
[----:B------:R-:W-:Y:S01]  /*61e0*/  ISETP.LT.U32.AND P0, PT, R8, 0x8, P0 ;  /* 0x000000080800780c */ /* 0x000fe20000701070 */
[----:B------:R-:W1:Y:S01]  /*61f0*/  @P1 S2R R5, SR_CgaCtaId ;  /* 0x0000000000051919 */ /* 0x000e620000008800 */
[----:B------:R-:W-:Y:S02]  /*6200*/  @P1 MOV R4, 0x400 ;  /* 0x0000040000041802 */ /* 0x000fe40000000f00 */
[----:B------:R-:W-:Y:S02]  /*6210*/  IADD3.X R17, R17, UR42, RZ, P2, !PT ;  /* 0x0000002a11117c10 */ /* 0x000fe400097fe4ff */
[----:B------:R-:W-:Y:S02]  /*6220*/  ISETP.GE.U32.AND P2, PT, R16, UR6, PT ;  /* 0x0000000610007c0c */ /* 0x000fe4000bf46070 */
[----:B------:R-:W-:Y:S02]  /*6230*/  LOP3.LUT R9, R9, 0x7, RZ, 0xc0, !PT ;  /* 0x0000000709097812 */ /* 0x000fe400078ec0ff */
[----:B-1----:R-:W-:-:S04]  /*6240*/  @P1 LEA R4, R5, R4, 0x18 ;  /* 0x0000000405041211 */ /* 0x002fc800078ec0ff */
[----:B------:R1:W-:Y:S01]  /*6250*/  @P1 SYNCS.ARRIVE.TRANS64.A1T0 RZ, [R4+URZ+0xb8], RZ ;  /* 0x0000b8ff04ff19a7 */ /* 0x0003e2000810003f */
[----:B------:R-:W-:Y:S02]  /*6260*/  ISETP.NE.U32.AND P1, PT, R3, 0x1, PT ;  /* 0x000000010300780c */ /* 0x000fe40003f25070 */
[----:B------:R-:W-:Y:S02]  /*6270*/  SEL R3, RZ, 0x1, !P0 ;  /* 0x00000001ff037807 */ /* 0x000fe40004000000 */
[----:B------:R-:W-:Y:S02]  /*6280*/  ISETP.GE.U32.AND.EX P0, PT, R17, UR7, PT, P2 ;  /* 0x0000000711007c0c */ /* 0x000fe4000bf06120 */
[----:B------:R-:W-:-:S04]  /*6290*/  ISETP.GT.U32.AND P1, PT, R8, 0x7, !P1 ;  /* 0x000000070800780c */ /* 0x000fc80004f24070 */
[----:B-1----:R-:W-:-:S04]  /*62a0*/  SEL R4, RZ, 0x1, !P1 ;  /* 0x00000001ff047807 */ /* 0x002fc80004800000 */
[--C-:B------:R-:W-:Y:S02]  /*62b0*/  LOP3.LUT R10, R4, R10, R3.reuse, 0x96, !PT ;  /* 0x0000000a040a7212 */ /* 0x100fe400078e9603 */
[----:B------:R-:W-:Y:S02]  /*62c0*/  PRMT R4, RZ, 0x7610, R4 ;  /* 0x00007610ff047816 */ /* 0x000fe40000000004 */
[----:B------:R-:W-:Y:S01]  /*62d0*/  PRMT R3, RZ, 0x7610, R3 ;  /* 0x00007610ff037816 */ /* 0x000fe20000000003 */
[----:B------:R-:W-:Y:S06]  /*62e0*/  @P0 BRA `(.L_x_126) ;  /* 0x00000004004c0947 */ /* 0x000fec0003800000 */
[----:B------:R-:W1:Y:S01]  /*62f0*/  S2R R14, SR_CTAID.X ;  /* 0x00000000000e7919 */ /* 0x000e620000002500 */
[----:B------:R-:W-:Y:S01]  /*6300*/  ULDC.64 UR6, c[0x0][0x8d0] ;  /* 0x0002340000067ab9 */ /* 0x000fe20000000a00 */
[----:B------:R-:W2:Y:S01]  /*6310*/  LDC R15, c[0x0][0x144] ;  /* 0x00005100ff0f7b82 */ /* 0x000ea20000000800 */
[----:B------:R-:W-:Y:S01]  /*6320*/  ISETP.NE.U32.AND P0, PT, RZ, UR6, PT ;  /* 0x00000006ff007c0c */ /* 0x000fe2000bf05070 */
[----:B------:R-:W3:Y:S01]  /*6330*/  S2R R12, SR_CTAID.Y ;  /* 0x00000000000c7919 */ /* 0x000ee20000002600 */
[----:B------:R-:W-:Y:S01]  /*6340*/  ULDC UR8, c[0x0][0x150] ;  /* 0x0000540000087ab9 */ /* 0x000fe20000000800 */
[----:B------:R-:W-:Y:S01]  /*6350*/  ULDC UR9, c[0x0][0x8d8] ;  /* 0x0002360000097ab9 */ /* 0x000fe20000000800 */
[----:B------:R-:W-:Y:S01]  /*6360*/  ISETP.NE.AND.EX P0, PT, RZ, UR7, PT, P0 ;  /* 0x00000007ff007c0c */ /* 0x000fe2000bf05300 */
[----:B------:R-:W-:Y:S01]  /*6370*/  IMAD.MOV.U32 R4, RZ, RZ, R16 ;  /* 0x000000ffff047224 */ /* 0x000fe200078e0010 */
[----:B-1----:R-:W-:-:S05]  /*6380*/  I2FP.F32.U32 R5, R14 ;  /* 0x0000000e00057245 */ /* 0x002fca0000201000 */
[----:B------:R-:W-:Y:S01]  /*6390*/  FMUL R19, R5, UR8 ;  /* 0x0000000805137c20 */ /* 0x000fe20008400000 */
[----:B------:R-:W-:-:S05]  /*63a0*/  IMAD.MOV.U32 R5, RZ, RZ, R17 ;  /* 0x000000ffff057224 */ /* 0x000fca00078e0011 */
[----:B---3--:R-:W-:Y:S05]  /*63b0*/  @!P0 BRA `(.L_x_127) ;  /* 0x0000000000288947 */ /* 0x008fea0003800000 */
[----:B------:R-:W-:Y:S02]  /*63c0*/  ULDC UR8, c[0x0][0x8dc] ;  /* 0x0002370000087ab9 */ /* 0x000fe40000000800 */
[----:B------:R-:W-:-:S05]  /*63d0*/  IADD3 R5, P0, R16, UR8, RZ ;  /* 0x0000000810057c10 */ /* 0x000fca000ff1e0ff */
[----:B------:R-:W-:-:S04]  /*63e0*/  IMAD.X R13, RZ, RZ, R17, P0 ;  /* 0x000000ffff0d7224 */ /* 0x000fc800000e0611 */
[----:B------:R-:W-:-:S04]  /*63f0*/  IMAD.WIDE.U32 R6, R13, UR6, RZ ;  /* 0x000000060d067c25 */ /* 0x000fc8000f8e00ff */
[----:B------:R-:W-:-:S04]  /*6400*/  IMAD.WIDE.U32 R6, P0, R5, UR7, R6 ;  /* 0x0000000705067c25 */ /* 0x000fc8000f800006 */
[----:B------:R-:W-:-:S04]  /*6410*/  IMAD.WIDE.U32 R4, R5, UR6, RZ ;  /* 0x0000000605047c25 */ /* 0x000fc8000f8e00ff */
[----:B------:R-:W-:Y:S01]  /*6420*/  IMAD.MOV.U32 R4, RZ, RZ, R7 ;  /* 0x000000ffff047224 */ /* 0x000fe200078e0007 */
[----:B------:R-:W-:Y:S01]  /*6430*/  IADD3 RZ, P1, R5, R6, RZ ;  /* 0x0000000605ff7210 */ /* 0x000fe20007f3e0ff */
[----:B------:R-:W-:-:S04]  /*6440*/  IMAD.X R5, RZ, RZ, RZ, P0 ;  /* 0x000000ffff057224 */ /* 0x000fc800000e06ff */
[----:B------:R-:W-:-:S08]  /*6450*/  IMAD.WIDE.U32.X R4, R13, UR7, R4, P1 ;  /* 0x000000070d047c25 */ /* 0x000fd000088e0404 */
.L_x_127:
[--C-:B------:R-:W-:Y:S01]  /*6460*/  SHF.R.U64 R13, R4, UR9, R5.reuse ;  /* 0x00000009040d7c19 */ /* 0x100fe20008001205 */
[----:B------:R-:W1:Y:S01]  /*6470*/  F2I.U32.TRUNC.NTZ R19, R19 ;  /* 0x0000001300137305 */ /* 0x000e62000020f000 */
[----:B------:R-:W-:Y:S01]  /*6480*/  SHF.R.U32.HI R4, RZ, UR9, R5 ;  /* 0x00000009ff047c19 */ /* 0x000fe20008011605 */
[----:B------:R-:W-:Y:S01]  /*6490*/  ULDC.64 UR6, c[0x0][0x8c8] ;  /* 0x0002320000067ab9 */ /* 0x000fe20000000a00 */
[----:B------:R-:W-:Y:S01]  /*64a0*/  IADD3 R7, P0, RZ, -R13, RZ ;  /* 0x8000000dff077210 */ /* 0x000fe20007f1e0ff */
[----:B------:R-:W-:Y:S01]  /*64b0*/  ULDC.64 UR8, c[0x0][0x8e8] ;  /* 0x00023a0000087ab9 */ /* 0x000fe20000000a00 */
[----:B------:R-:W3:Y:S03]  /*64c0*/  LDC R21, c[0x0][0x148] ;  /* 0x00005200ff157b82 */ /* 0x000ee60000000800 */
[----:B------:R-:W-:Y:S01]  /*64d0*/  IMAD.X R4, RZ, RZ, ~R4, P0 ;  /* 0x000000ffff047224 */ /* 0x000fe200000e0e04 */
[----:B------:R-:W-:-:S03]  /*64e0*/  ISETP.NE.U32.AND P0, PT, RZ, UR8, PT ;  /* 0x00000008ff007c0c */ /* 0x000fc6000bf05070 */
[----:B------:R-:W-:Y:S01]  /*64f0*/  IMAD R6, R4, UR6, RZ ;  /* 0x0000000604067c24 */ /* 0x000fe2000f8e02ff */
[----:B------:R-:W-:Y:S01]  /*6500*/  ISETP.NE.AND.EX P0, PT, RZ, UR9, PT, P0 ;  /* 0x00000009ff007c0c */ /* 0x000fe2000bf05300 */
[----:B------:R-:W-:Y:S01]  /*6510*/  IMAD.WIDE.U32 R4, R7, UR6, R16 ;  /* 0x0000000607047c25 */ /* 0x000fe2000f8e0010 */
[----:B------:R-:W-:-:S03]  /*6520*/  ULDC UR6, c[0x0][0x8c0] ;  /* 0x0002300000067ab9 */ /* 0x000fc60000000800 */
[----:B------:R-:W-:Y:S01]  /*6530*/  IMAD R7, R7, UR7, R6 ;  /* 0x0000000707077c24 */ /* 0x000fe2000f8e0206 */
[----:B------:R-:W-:Y:S01]  /*6540*/  ULDC UR7, c[0x0][0x154] ;  /* 0x0000550000077ab9 */ /* 0x000fe20000000800 */
[----:B-1----:R-:W-:Y:S02]  /*6550*/  IMAD.MOV R6, RZ, RZ, -R19 ;  /* 0x000000ffff067224 */ /* 0x002fe400078e0a13 */
[----:B------:R-:W-:Y:S02]  /*6560*/  IMAD.IADD R5, R5, 0x1, R7 ;  /* 0x0000000105057824 */ /* 0x000fe400078e0207 */
[----:B--2---:R-:W-:Y:S01]  /*6570*/  IMAD R14, R15, R6, R14 ;  /* 0x000000060f0e7224 */ /* 0x004fe200078e020e */
[----:B------:R-:W-:Y:S02]  /*6580*/  I2FP.F32.U32 R6, R12 ;  /* 0x0000000c00067245 */ /* 0x000fe40000201000 */
[--C-:B------:R-:W-:Y:S02]  /*6590*/  SHF.R.U64 R15, R4, UR6, R5.reuse ;  /* 0x00000006040f7c19 */ /* 0x100fe40008001205 */
[----:B------:R-:W-:Y:S01]  /*65a0*/  SHF.R.U32.HI R4, RZ, UR6, R5 ;  /* 0x00000006ff047c19 */ /* 0x000fe20008011605 */
[----:B------:R-:W-:Y:S01]  /*65b0*/  FMUL R6, R6, UR7 ;  /* 0x0000000706067c20 */ /* 0x000fe20008400000 */
[----:B------:R-:W-:-:S02]  /*65c0*/  ULDC UR6, c[0x0][0x8b0] ;  /* 0x00022c0000067ab9 */ /* 0x000fc40000000800 */
[--C-:B------:R-:W-:Y:S01]  /*65d0*/  SHF.R.U64 R20, R15, UR6, R4.reuse ;  /* 0x000000060f147c19 */ /* 0x100fe20008001204 */
[----:B------:R1:W2:Y:S01]  /*65e0*/  F2I.U32.TRUNC.NTZ R24, R6 ;  /* 0x0000000600187305 */ /* 0x0002a2000020f000 */
[----:B------:R-:W-:Y:S01]  /*65f0*/  SHF.R.U32.HI R5, RZ, UR6, R4 ;  /* 0x00000006ff057c19 */ /* 0x000fe20008011604 */
[----:B------:R-:W-:-:S03]  /*6600*/  ULDC UR6, c[0x0][0x900] ;  /* 0x0002400000067ab9 */ /* 0x000fc60000000800 */
[--C-:B------:R-:W-:Y:S02]  /*6610*/  SHF.R.U64 R19, R20, UR6, R5.reuse ;  /* 0x0000000614137c19 */ /* 0x100fe40008001205 */
[----:B------:R-:W-:-:S03]  /*6620*/  SHF.R.U32.HI R23, RZ, UR6, R5 ;  /* 0x00000006ff177c19 */ /* 0x000fc60008011605 */
[----:B------:R-:W-:Y:S02]  /*6630*/  IMAD.MOV.U32 R4, RZ, RZ, R19 ;  /* 0x000000ffff047224 */ /* 0x000fe400078e0013 */
[----:B------:R-:W-:Y:S01]  /*6640*/  IMAD.MOV.U32 R5, RZ, RZ, R23 ;  /* 0x000000ffff057224 */ /* 0x000fe200078e0017 */
[----:B-1----:R-:W-:Y:S06]  /*6650*/  @!P0 BRA `(.L_x_128) ;  /* 0x0000000000288947 */ /* 0x002fec0003800000 */
        /* <DEDUP_REMOVED lines=10> */
.L_x_128:
[----:B------:R-:W-:Y:S01]  /*6700*/  ISETP.NE.AND P0, PT, R2, 0x1, PT ;  /* 0x000000010200780c */ /* 0x000fe20003f05270 */
[----:B------:R-:W-:Y:S01]  /*6710*/  ULDC UR6, c[0x0][0x8f0] ;  /* 0x00023c0000067ab9 */ /* 0x000fe20000000800 */
[----:B------:R-:W-:Y:S01]  /*6720*/  LOP3.LUT R20, R20, UR18, RZ, 0xc0, !PT ;  /* 0x0000001214147c12 */ /* 0x000fe2000f8ec0ff */
[----:B--2---:R-:W-:Y:S01]  /*6730*/  IMAD.MOV R24, RZ, RZ, -R24 ;  /* 0x000000ffff187224 */ /* 0x004fe200078e0a18 */
[----:B------:R-:W-:Y:S01]  /*6740*/  SHF.R.U64 R5, R4, UR6, R5 ;  /* 0x0000000604057c19 */ /* 0x000fe20008001205 */
[----:B------:R-:W-:Y:S01]  /*6750*/  ULDC UR6, c[0x0][0x8e0] ;  /* 0x0002380000067ab9 */ /* 0x000fe20000000800 */
[----:B------:R-:W-:Y:S01]  /*6760*/  LOP3.LUT R6, R15, UR17, RZ, 0xc0, !PT ;  /* 0x000000110f067c12 */ /* 0x000fe2000f8ec0ff */
[----:B------:R-:W-:Y:S02]  /*6770*/  ULDC UR7, c[0x0][0x8b8] ;  /* 0x00022e0000077ab9 */ /* 0x000fe40000000800 */
[----:B------:R-:W-:Y:S02]  /*6780*/  IMAD.MOV R4, RZ, RZ, -R5 ;  /* 0x000000ffff047224 */ /* 0x000fe400078e0a05 */
[----:B------:R-:W-:-:S02]  /*6790*/  IMAD R5, R5, UR19, R20 ;  /* 0x0000001305057c24 */ /* 0x000fc4000f8e0214 */
[----:B---3--:R-:W-:Y:S02]  /*67a0*/  @P0 IMAD R14, R21, R24, R12 ;  /* 0x00000018150e0224 */ /* 0x008fe400078e020c */
[----:B------:R-:W-:Y:S01]  /*67b0*/  IMAD R19, R4, UR6, R19 ;  /* 0x0000000604137c24 */ /* 0x000fe2000f8e0213 */
[----:B------:R-:W-:Y:S01]  /*67c0*/  ULDC UR6, c[0x0][0x8a8] ;  /* 0x00022a0000067ab9 */ /* 0x000fe20000000800 */
[----:B------:R-:W-:Y:S02]  /*67d0*/  IMAD R14, R5, UR7, R14 ;  /* 0x00000007050e7c24 */ /* 0x000fe4000f8e020e */
[----:B------:R-:W-:Y:S02]  /*67e0*/  IMAD R19, R19, UR6, R6 ;  /* 0x0000000613137c24 */ /* 0x000fe4000f8e0206 */
[----:B------:R-:W-:-:S03]  /*67f0*/  IMAD.MOV.U32 R4, RZ, RZ, 0x1 ;  /* 0x00000001ff047424 */ /* 0x000fc600078e00ff */
[----:B------:R-:W-:Y:S02]  /*6800*/  SEL R20, R19, R14, !P0 ;  /* 0x0000000e13147207 */ /* 0x000fe40004000000 */
[----:B------:R-:W-:-:S07]  /*6810*/  SEL R21, R14, R19, !P0 ;  /* 0x000000130e157207 */ /* 0x000fce0004000000 */
.L_x_126:
[----:B------:R-:W-:Y:S05]  /*6820*/  BSYNC B1 ;  /* 0x0000000000017941 */ /* 0x000fea0003800000 */
.L_x_125:
[----:B------:R-:W-:-:S13]  /*6830*/  LOP3.LUT P0, RZ, R4, 0xff, RZ, 0xc0, !PT ;  /* 0x000000ff04ff7812 */ /* 0x000fda000780c0ff */
[----:B------:R-:W-:Y:S05]  /*6840*/  @P0 BRA `(.L_x_129) ;  /* 0xfffffff400440947 */ /* 0x000fea000383ffff */
[----:B------:R-:W-:Y:S05]  /*6850*/  BSYNC B0 ;  /* 0x0000000000007941 */ /* 0x000fea0003800000 */
.L_x_118:
[----:B------:R-:W-:-:S03]  /*6860*/  UMOV UR6, 0xffffffff ;  /* 0xffffffff00067882 */ /* 0x000fc60000000000 */
[----:B------:R-:W-:Y:S05]  /*6870*/  BRA.DIV UR6, `(.L_x_130) ;  /* 0x0000000a063c7947 */ /* 0x000fea000b800000 */
[----:B------:R-:W-:-:S13]  /*6880*/  ELECT P6, URZ, PT ;  /* 0x00000000003f782f */ /* 0x000fda00038c0000 */
.L_x_152:
[----:B------:R-:W-:Y:S05]  /*6890*/  @!P6 BRA `(.L_x_15) ;  /* 0x000000040034e947 */ /* 0x000fea0003800000 */
[----:B------:R-:W-:-:S04]  /*68a0*/  LOP3.LUT R22, R22, 0x2, RZ, 0xfc, !PT ;  /* 0x0000000216167812 */ /* 0x000fc800078efcff */
[----:B------:R-:W-:-:S13]  /*68b0*/  ISETP.NE.AND P0, PT, R22, 0x3, PT ;  /* 0x000000031600780c */ /* 0x000fda0003f05270 */
[----:B------:R-:W-:Y:S05]  /*68c0*/  @!P0 BRA `(.L_x_131) ;  /* 0x0000000000048947 */ /* 0x000fea0003800000 */
[----:B-1----:R-:W-:Y:S01]  /*68d0*/  BPT.TRAP 0x1 ;  /* 0x000000040000795c */ /* 0x002fe20000300000 */
.L_x_131:
[----:B------:R-:W2:Y:S01]  /*68e0*/  S2R R3, SR_CgaCtaId ;  /* 0x0000000000037919 */ /* 0x000ea20000008800 */
[----:B------:R-:W-:Y:S02]  /*68f0*/  MOV R0, 0x400 ;  /* 0x0000040000007802 */ /* 0x000fe40000000f00 */
[----:B------:R-:W-:Y:S02]  /*6900*/  SHF.L.U32 R2, R10, 0x1f, RZ ;  /* 0x0000001f0a027819 */ /* 0x000fe400000006ff */
[----:B--2---:R-:W-:-:S05]  /*6910*/  LEA R0, R3, R0, 0x18 ;  /* 0x0000000003007211 */ /* 0x004fca00078ec0ff */
[----:B------:R-:W-:-:S04]  /*6920*/  VIADD R0, R0, 0x40 ;  /* 0x0000004000007836 */ /* 0x000fc80000000000 */
[C---:B------:R-:W-:Y:S02]  /*6930*/  IMAD R5, R9.reuse, 0x8, R0 ;  /* 0x0000000809057824 */ /* 0x040fe400078e0200 */
[----:B------:R-:W-:Y:S02]  /*6940*/  VIADD R9, R9, 0x1 ;  /* 0x0000000109097836 */ /* 0x000fe40000000000 */
[----:B------:R-:W2:Y:S03]  /*6950*/  SYNCS.PHASECHK.TRANS64.TRYWAIT P0, [R5+URZ], R2 ;  /* 0x00000002050075a7 */ /* 0x000ea6000800017f */
[----:B------:R-:W-:-:S04]  /*6960*/  ISETP.NE.AND P1, PT, R9, 0x8, PT ;  /* 0x000000080900780c */ /* 0x000fc80003f25270 */
[----:B------:R-:W-:Y:S02]  /*6970*/  SEL R3, RZ, 0x1, P1 ;  /* 0x00000001ff037807 */ /* 0x000fe40000800000 */
[----:B------:R-:W-:Y:S02]  /*6980*/  SEL R9, R9, RZ, P1 ;  /* 0x000000ff09097207 */ /* 0x000fe40000800000 */
[----:B------:R-:W-:-:S03]  /*6990*/  LOP3.LUT R10, R10, R3, RZ, 0x3c, !PT ;  /* 0x000000030a0a7212 */ /* 0x000fc600078e3cff */
[----:B------:R-:W-:Y:S01]  /*69a0*/  IMAD R7, R9, 0x8, R0 ;  /* 0x0000000809077824 */ /* 0x000fe200078e0200 */
[----:B------:R-:W-:Y:S01]  /*69b0*/  SHF.L.U32 R4, R10, 0x1f, RZ ;  /* 0x0000001f0a047819 */ /* 0x000fe200000006ff */
[----:B--2---:R-:W-:Y:S06]  /*69c0*/  @!P0 BRA `(.L_x_132) ;  /* 0x0000000800088947 */ /* 0x004fec0003800000 */
.L_x_153:
[----:B------:R-:W3:Y:S01]  /*69d0*/  SYNCS.PHASECHK.TRANS64.TRYWAIT P0, [R7+URZ], R4 ;  /* 0x00000004070075a7 */ /* 0x000ee2000800017f */
[----:B--2---:R-:W-:-:S05]  /*69e0*/  VIADD R2, R9, 0x1 ;  /* 0x0000000109027836 */ /* 0x004fca0000000000 */
[----:B------:R-:W-:-:S04]  /*69f0*/  ISETP.NE.AND P1, PT, R2, 0x8, PT ;  /* 0x000000080200780c */ /* 0x000fc80003f25270 */
[----:B------:R-:W-:Y:S02]  /*6a00*/  SEL R3, RZ, 0x1, P1 ;  /* 0x00000001ff037807 */ /* 0x000fe40000800000 */
[----:B------:R-:W-:Y:S02]  /*6a10*/  SEL R9, R2, RZ, P1 ;  /* 0x000000ff02097207 */ /* 0x000fe40000800000 */
[----:B------:R-:W-:-:S03]  /*6a20*/  LOP3.LUT R10, R10, R3, RZ, 0x3c, !PT ;  /* 0x000000030a0a7212 */ /* 0x000fc600078e3cff */
[----:B------:R-:W-:Y:S01]  /*6a30*/  IMAD R6, R9, 0x8, R0 ;  /* 0x0000000809067824 */ /* 0x000fe200078e0200 */
[----:B------:R-:W-:Y:S01]  /*6a40*/  SHF.L.U32 R5, R10, 0x1f, RZ ;  /* 0x0000001f0a057819 */ /* 0x000fe200000006ff */
[----:B---3--:R-:W-:Y:S06]  /*6a50*/  @!P0 BRA `(.L_x_133) ;  /* 0x0000000400f88947 */ /* 0x008fec0003800000 */
.L_x_154:
[----:B------:R-:W3:Y:S01]  /*6a60*/  SYNCS.PHASECHK.TRANS64.TRYWAIT P0, [R6+URZ], R5 ;  /* 0x00000005060075a7 */ /* 0x000ee2000800017f */
[----:B------:R-:W-:-:S05]  /*6a70*/  VIADD R2, R9, 0x1 ;  /* 0x0000000109027836 */ /* 0x000fca0000000000 */
[----:B------:R-:W-:-:S04]  /*6a80*/  ISETP.NE.AND P1, PT, R2, 0x8, PT ;  /* 0x000000080200780c */ /* 0x000fc80003f25270 */
[----:B------:R-:W-:Y:S02]  /*6a90*/  SEL R3, RZ, 0x1, P1 ;  /* 0x00000001ff037807 */ /* 0x000fe40000800000 */
[----:B--2---:R-:W-:Y:S02]  /*6aa0*/  SEL R7, R2, RZ, P1 ;  /* 0x000000ff02077207 */ /* 0x004fe40000800000 */
[----:B------:R-:W-:-:S03]  /*6ab0*/  LOP3.LUT R10, R10, R3, RZ, 0x3c, !PT ;  /* 0x000000030a0a7212 */ /* 0x000fc600078e3cff */
[----:B------:R-:W-:Y:S01]  /*6ac0*/  IMAD R9, R7, 0x8, R0 ;  /* 0x0000000807097824 */ /* 0x000fe200078e0200 */
[----:B------:R-:W-:Y:S01]  /*6ad0*/  SHF.L.U32 R4, R10, 0x1f, RZ ;  /* 0x0000001f0a047819 */ /* 0x000fe200000006ff */
[----:B---3--:R-:W-:Y:S06]  /*6ae0*/  @!P0 BRA `(.L_x_134) ;  /* 0x0000000400e88947 */ /* 0x008fec0003800000 */
.L_x_155:
[----:B------:R-:W3:Y:S01]  /*6af0*/  SYNCS.PHASECHK.TRANS64.TRYWAIT P0, [R9+URZ], R4 ;  /* 0x00000004090075a7 */ /* 0x000ee2000800017f */
[----:B------:R-:W-:-:S05]  /*6b00*/  VIADD R2, R7, 0x1 ;  /* 0x0000000107027836 */ /* 0x000fca0000000000 */
[----:B------:R-:W-:-:S04]  /*6b10*/  ISETP.NE.AND P1, PT, R2, 0x8, PT ;  /* 0x000000080200780c */ /* 0x000fc80003f25270 */
[----:B------:R-:W-:Y:S02]  /*6b20*/  SEL R3, RZ, 0x1, P1 ;  /* 0x00000001ff037807 */ /* 0x000fe40000800000 */
[----:B------:R-:W-:Y:S02]  /*6b30*/  SEL R7, R2, RZ, P1 ;  /* 0x000000ff02077207 */ /* 0x000fe40000800000 */
[----:B------:R-:W-:-:S03]  /*6b40*/  LOP3.LUT R10, R10, R3, RZ, 0x3c, !PT ;  /* 0x000000030a0a7212 */ /* 0x000fc600078e3cff */
[----:B--2---:R-:W-:Y:S01]  /*6b50*/  IMAD R6, R7, 0x8, R0 ;  /* 0x0000000807067824 */ /* 0x004fe200078e0200 */
[----:B------:R-:W-:Y:S01]  /*6b60*/  SHF.L.U32 R5, R10, 0x1f, RZ ;  /* 0x0000001f0a057819 */ /* 0x000fe200000006ff */
[----:B---3--:R-:W-:Y:S06]  /*6b70*/  @!P0 BRA `(.L_x_135) ;  /* 0x0000000400d88947 */ /* 0x008fec0003800000 */
.L_x_156:
        /* <DEDUP_REMOVED lines=9> */
.L_x_157:
        /* <DEDUP_REMOVED lines=9> */
.L_x_158:
[----:B------:R-:W3:Y:S01]  /*6ca0*/  SYNCS.PHASECHK.TRANS64.TRYWAIT P0, [R6+URZ], R5 ;  /* 0x00000005060075a7 */ /* 0x000ee2000800017f */
[----:B------:R-:W-:-:S05]  /*6cb0*/  VIADD R2, R7, 0x1 ;  /* 0x0000000107027836 */ /* 0x000fca0000000000 */
[----:B------:R-:W-:-:S04]  /*6cc0*/  ISETP.NE.AND P1, PT, R2, 0x8, PT ;  /* 0x000000080200780c */ /* 0x000fc80003f25270 */
[----:B--2---:R-:W-:Y:S02]  /*6cd0*/  SEL R4, RZ, 0x1, P1 ;  /* 0x00000001ff047807 */ /* 0x004fe40000800000 */
[----:B------:R-:W-:Y:S02]  /*6ce0*/  SEL R3, R2, RZ, P1 ;  /* 0x000000ff02037207 */ /* 0x000fe40000800000 */
[----:B------:R-:W-:Y:S01]  /*6cf0*/  LOP3.LUT R4, R11, R4, RZ, 0x3c, !PT ;  /* 0x000000040b047212 */ /* 0x000fe200078e3cff */
[----:B---3--:R-:W-:Y:S06]  /*6d00*/  @!P0 BRA `(.L_x_138) ;  /* 0x0000000400b08947 */ /* 0x008fec0003800000 */
.L_x_159:
[----:B------:R-:W-:Y:S01]  /*6d10*/  IMAD R3, R3, 0x8, R0 ;  /* 0x0000000803037824 */ /* 0x000fe200078e0200 */
[----:B------:R-:W-:-:S07]  /*6d20*/  SHF.L.U32 R0, R4, 0x1f, RZ ;  /* 0x0000001f04007819 */ /* 0x000fce00000006ff */
.L_x_139:
[----:B---3--:R3:W4:Y:S02]  /*6d30*/  SYNCS.PHASECHK.TRANS64.TRYWAIT P0, [R3+URZ], R0 ;  /* 0x00000000030075a7 */ /* 0x008724000800017f */
[----:B----4-:R-:W-:Y:S05]  /*6d40*/  @!P0 NANOSLEEP.SYNCS 0x989680 ;  /* 0x009896800000895d */ /* 0x010fea0003900000 */
[----:B------:R-:W4:Y:S02]  /*6d50*/  @!P0 SYNCS.PHASECHK.TRANS64 P0, [R3+URZ], R0 ;  /* 0x00000000030085a7 */ /* 0x000f24000800007f */
[----:B----4-:R-:W-:Y:S05]  /*6d60*/  @!P0 BRA `(.L_x_139) ;  /* 0xfffffffc00f08947 */ /* 0x010fea000383ffff */
.L_x_15:
[----:B-1----:R-:W-:Y:S05]  /*6d70*/  BSYNC B6 ;  /* 0x0000000000067941 */ /* 0x002fea0003800000 */
.L_x_13:
[----:B------:R-:W-:Y:S05]  /*6d80*/  EXIT ;  /* 0x000000000000794d */ /* 0x000fea0003800000 */
.L_x_28:
[----:B----4-:R4:W1:Y:S02]  /*6d90*/  SYNCS.PHASECHK.TRANS64.TRYWAIT P1, [R3+URZ], R0 ;  /* 0x00000000030075a7 */ /* 0x010864000802017f */
[----:B-1----:R-:W-:Y:S05]  /*6da0*/  @!P1 NANOSLEEP.SYNCS 0x989680 ;  /* 0x009896800000995d */ /* 0x002fea0003900000 */
[----:B------:R-:W1:Y:S02]  /*6db0*/  @!P1 SYNCS.PHASECHK.TRANS64 P1, [R3+URZ], R0 ;  /* 0x00000000030095a7 */ /* 0x000e64000802007f */
[----:B-1----:R-:W-:Y:S05]  /*6dc0*/  @!P1 BRA `(.L_x_28) ;  /* 0xfffffffc00f09947 */ /* 0x002fea000383ffff */
[----:B------:R-:W-:Y:S05]  /*6dd0*/  BRA `(.L_x_27) ;  /* 0xffffffac00247947 */ /* 0x000fea000383ffff */
.L_x_33:
[----:B--2---:R-:W-:-:S04]  /*6de0*/  IMAD.U32 R5, RZ, RZ, UR4 ;  /* 0x00000004ff057e24 */ /* 0x004fc8000f8e00ff */
[----:B------:R2:W4:Y:S03]  /*6df0*/  SYNCS.PHASECHK.TRANS64.TRYWAIT P1, [R5+URZ], R4 ;  /* 0x00000004050075a7 */ /* 0x000526000802017f */
[----:B----4-:R-:W-:Y:S05]  /*6e00*/  @!P1 NANOSLEEP.SYNCS 0x989680 ;  /* 0x009896800000995d */ /* 0x010fea0003900000 */
[----:B------:R-:W4:Y:S02]  /*6e10*/  @!P1 SYNCS.PHASECHK.TRANS64 P1, [R5+URZ], R4 ;  /* 0x00000004050095a7 */ /* 0x000f24000802007f */
[----:B----4-:R-:W-:Y:S05]  /*6e20*/  @!P1 BRA `(.L_x_33) ;  /* 0xfffffffc00ec9947 */ /* 0x010fea000383ffff */
[----:B------:R-:W-:Y:S05]  /*6e30*/  BRA `(.L_x_32) ;  /* 0xffffffac00f87947 */ /* 0x000fea000383ffff */
.L_x_54:
[----:B--2---:R2:W4:Y:S02]  /*6e40*/  SYNCS.PHASECHK.TRANS64.TRYWAIT P2, [R4+URZ+0x80], R3 ;  /* 0x00008003040075a7 */ /* 0x004524000804017f */
[----:B----4-:R-:W-:Y:S05]  /*6e50*/  @!P2 NANOSLEEP.SYNCS 0x989680 ;  /* 0x009896800000a95d */ /* 0x010fea0003900000 */
[----:B------:R-:W4:Y:S02]  /*6e60*/  @!P2 SYNCS.PHASECHK.TRANS64 P2, [R4+URZ+0x80], R3 ;  /* 0x000080030400a5a7 */ /* 0x000f24000804007f */
[----:B----4-:R-:W-:Y:S05]  /*6e70*/  @!P2 BRA `(.L_x_54) ;  /* 0xfffffffc00f0a947 */ /* 0x010fea000383ffff */
[----:B------:R-:W-:Y:S05]  /*6e80*/  BRA `(.L_x_140) ;  /* 0xffffffb800dc7947 */ /* 0x000fea000383ffff */
.L_x_68:
[----:B-1----:R1:W2:Y:S02]  /*6e90*/  SYNCS.PHASECHK.TRANS64.TRYWAIT P3, [R15+URZ+0x80], R14 ;  /* 0x0000800e0f0075a7 */ /* 0x0022a4000806017f */
[----:B--2---:R-:W-:Y:S05]  /*6ea0*/  @!P3 NANOSLEEP.SYNCS 0x989680 ;  /* 0x009896800000b95d */ /* 0x004fea0003900000 */
[----:B------:R-:W2:Y:S02]  /*6eb0*/  @!P3 SYNCS.PHASECHK.TRANS64 P3, [R15+URZ+0x80], R14 ;  /* 0x0000800e0f00b5a7 */ /* 0x000ea4000806007f */
[----:B--2---:R-:W-:Y:S05]  /*6ec0*/  @!P3 BRA `(.L_x_68) ;  /* 0xfffffffc00f0b947 */ /* 0x004fea000383ffff */
[----:B------:R-:W-:Y:S05]  /*6ed0*/  BRA `(.L_x_141) ;  /* 0xffffffc400987947 */ /* 0x000fea000383ffff */
.L_x_88:
[----:B-1----:R-:W-:-:S04]  /*6ee0*/  IMAD.U32 R3, RZ, RZ, UR4 ;  /* 0x00000004ff037e24 */ /* 0x002fc8000f8e00ff */
[----:B------:R1:W2:Y:S03]  /*6ef0*/  SYNCS.PHASECHK.TRANS64.TRYWAIT P0, [R3+URZ+0xb8], R0 ;  /* 0x0000b800030075a7 */ /* 0x0002a6000800017f */
[----:B--2---:R-:W-:Y:S05]  /*6f00*/  @!P0 NANOSLEEP.SYNCS 0x989680 ;  /* 0x009896800000895d */ /* 0x004fea0003900000 */
[----:B------:R-:W2:Y:S02]  /*6f10*/  @!P0 SYNCS.PHASECHK.TRANS64 P0, [R3+URZ+0xb8], R0 ;  /* 0x0000b800030085a7 */ /* 0x000ea4000800007f */
[----:B--2---:R-:W-:Y:S05]  /*6f20*/  @!P0 BRA `(.L_x_88) ;  /* 0xfffffffc00ec8947 */ /* 0x004fea000383ffff */
[----:B------:R-:W-:Y:S05]  /*6f30*/  BRA `(.L_x_87) ;  /* 0xffffffd800ec7947 */ /* 0x000fea000383ffff */
.L_x_97:
[----:B-1----:R-:W-:-:S04]  /*6f40*/  IMAD.U32 R5, RZ, RZ, UR5 ;  /* 0x00000005ff057e24 */ /* 0x002fc8000f8e00ff */
[----:B------:R1:W2:Y:S03]  /*6f50*/  SYNCS.PHASECHK.TRANS64.TRYWAIT P1, [R5+URZ+0x98], R4 ;  /* 0x00009804050075a7 */ /* 0x0002a6000802017f */
[----:B--2---:R-:W-:Y:S05]  /*6f60*/  @!P1 NANOSLEEP.SYNCS 0x989680 ;  /* 0x009896800000995d */ /* 0x004fea0003900000 */
[----:B------:R-:W2:Y:S02]  /*6f70*/  @!P1 SYNCS.PHASECHK.TRANS64 P1, [R5+URZ+0x98], R4 ;  /* 0x00009804050095a7 */ /* 0x000ea4000802007f */
[----:B--2---:R-:W-:Y:S05]  /*6f80*/  @!P1 BRA `(.L_x_97) ;  /* 0xfffffffc00ec9947 */ /* 0x004fea000383ffff */
[----:B------:R-:W-:Y:S05]  /*6f90*/  BRA `(.L_x_142) ;  /* 0xffffffdc00e47947 */ /* 0x000fea000383ffff */
.L_x_103:
[----:B-1----:R-:W-:-:S04]  /*6fa0*/  IMAD.U32 R5, RZ, RZ, UR4 ;  /* 0x00000004ff057e24 */ /* 0x002fc8000f8e00ff */
[----:B------:R1:W2:Y:S03]  /*6fb0*/  SYNCS.PHASECHK.TRANS64.TRYWAIT P1, [R5+URZ+0x98], R4 ;  /* 0x00009804050075a7 */ /* 0x0002a6000802017f */
[----:B--2---:R-:W-:Y:S05]  /*6fc0*/  @!P1 NANOSLEEP.SYNCS 0x989680 ;  /* 0x009896800000995d */ /* 0x004fea0003900000 */
[----:B------:R-:W2:Y:S02]  /*6fd0*/  @!P1 SYNCS.PHASECHK.TRANS64 P1, [R5+URZ+0x98], R4 ;  /* 0x00009804050095a7 */ /* 0x000ea4000802007f */
[----:B--2---:R-:W-:Y:S05]  /*6fe0*/  @!P1 BRA `(.L_x_103) ;  /* 0xfffffffc00ec9947 */ /* 0x004fea000383ffff */
[----:B------:R-:W-:Y:S05]  /*6ff0*/  BRA `(.L_x_143) ;  /* 0xffffffe0004c7947 */ /* 0x000fea000383ffff */
.L_x_113:
[----:B--2---:R2:W3:Y:S02]  /*7000*/  SYNCS.PHASECHK.TRANS64.TRYWAIT P0, [R3+URZ+0x98], R0 ;  /* 0x00009800030075a7 */ /* 0x0044e4000800017f */
[----:B---3--:R-:W-:Y:S05]  /*7010*/  @!P0 NANOSLEEP.SYNCS 0x989680 ;  /* 0x009896800000895d */ /* 0x008fea0003900000 */
[----:B------:R-:W3:Y:S02]  /*7020*/  @!P0 SYNCS.PHASECHK.TRANS64 P0, [R3+URZ+0x98], R0 ;  /* 0x00009800030085a7 */ /* 0x000ee4000800007f */
[----:B---3--:R-:W-:Y:S05]  /*7030*/  @!P0 BRA `(.L_x_113) ;  /* 0xfffffffc00f08947 */ /* 0x008fea000383ffff */
[----:B------:R-:W-:Y:S05]  /*7040*/  BRA `(.L_x_144) ;  /* 0xffffffe800647947 */ /* 0x000fea000383ffff */
.L_x_115:
[----:B-1----:R1:W2:Y:S02]  /*7050*/  SYNCS.PHASECHK.TRANS64.TRYWAIT P0, [R5+URZ+0x98], R0 ;  /* 0x00009800050075a7 */ /* 0x0022a4000800017f */
[----:B--2---:R-:W-:Y:S05]  /*7060*/  @!P0 NANOSLEEP.SYNCS 0x989680 ;  /* 0x009896800000895d */ /* 0x004fea0003900000 */
[----:B------:R-:W2:Y:S02]  /*7070*/  @!P0 SYNCS.PHASECHK.TRANS64 P0, [R5+URZ+0x98], R0 ;  /* 0x00009800050085a7 */ /* 0x000ea4000800007f */
[----:B--2---:R-:W-:Y:S05]  /*7080*/  @!P0 BRA `(.L_x_115) ;  /* 0xfffffffc00f08947 */ /* 0x004fea000383ffff */
[----:B------:R-:W-:Y:S05]  /*7090*/  BRA `(.L_x_145) ;  /* 0xffffffe800847947 */ /* 0x000fea000383ffff */
.L_x_119:
[----:B------:R-:W-:Y:S01]  /*70a0*/  BSSY B1, `(.L_x_146) ;  /* 0x0000006000017945 */ /* 0x000fe20003800000 */
[----:B------:R-:W-:-:S07]  /*70b0*/  IMAD.MOV.U32 R15, RZ, RZ, -0x1 ;  /* 0xffffffffff0f7424 */ /* 0x000fce00078e00ff */
[----:B------:R-:W-:Y:S05]  /*70c0*/  WARPSYNC.COLLECTIVE R15, `(.L_x_147) ;  /* 0x000000000f0c7348 */ /* 0x000fea0003c00000 */
[----:B------:R-:W-:Y:S02]  /*70d0*/  ELECT P6, UR62, PT ;  /* 0x00000000003e782f */ /* 0x000fe400038c0000 */
[----:B------:R-:W-:Y:S01]  /*70e0*/  MOV R14, UR62 ;  /* 0x0000003e000e7c02 */ /* 0x000fe20008000f00 */
[----:B------:R-:W-:Y:S10]  /*70f0*/  ENDCOLLECTIVE ;  /* 0x000000000000791b */ /* 0x000ff40003800000 */
.L_x_147:
[----:B------:R-:W-:Y:S05]  /*7100*/  BSYNC B1 ;  /* 0x0000000000017941 */ /* 0x000fea0003800000 */
.L_x_146:
[----:B------:R-:W-:Y:S05]  /*7110*/  BRA `(.L_x_148) ;  /* 0xffffffec001c7947 */ /* 0x000fea000383ffff */
.L_x_122:
[----:B--2---:R2:W3:Y:S02]  /*7120*/  SYNCS.PHASECHK.TRANS64.TRYWAIT P0, [R14+URZ+0x40], R7 ;  /* 0x000040070e0075a7 */ /* 0x0044e4000800017f */
[----:B---3--:R-:W-:Y:S05]  /*7130*/  @!P0 NANOSLEEP.SYNCS 0x989680 ;  /* 0x009896800000895d */ /* 0x008fea0003900000 */
[----:B------:R-:W3:Y:S02]  /*7140*/  @!P0 SYNCS.PHASECHK.TRANS64 P0, [R14+URZ+0x40], R7 ;  /* 0x000040070e0085a7 */ /* 0x000ee4000800007f */
[----:B---3--:R-:W-:Y:S05]  /*7150*/  @!P0 BRA `(.L_x_122) ;  /* 0xfffffffc00f08947 */ /* 0x008fea000383ffff */
[----:B------:R-:W-:Y:S05]  /*7160*/  BRA `(.L_x_149) ;  /* 0xffffffec00547947 */ /* 0x000fea000383ffff */
.L_x_130:
[----:B------:R-:W-:Y:S01]  /*7170*/  BSSY B0, `(.L_x_150) ;  /* 0x0000006000007945 */ /* 0x000fe20003800000 */
[----:B------:R-:W-:-:S07]  /*7180*/  IMAD.MOV.U32 R15, RZ, RZ, -0x1 ;  /* 0xffffffffff0f7424 */ /* 0x000fce00078e00ff */
[----:B-1----:R-:W-:Y:S05]  /*7190*/  WARPSYNC.COLLECTIVE R15, `(.L_x_151) ;  /* 0x000000000f0c7348 */ /* 0x002fea0003c00000 */
[----:B------:R-:W-:Y:S02]  /*71a0*/  ELECT P6, UR62, PT ;  /* 0x00000000003e782f */ /* 0x000fe400038c0000 */
[----:B------:R-:W-:Y:S01]  /*71b0*/  MOV R14, UR62 ;  /* 0x0000003e000e7c02 */ /* 0x000fe20008000f00 */
[----:B-1----:R-:W-:Y:S10]  /*71c0*/  ENDCOLLECTIVE ;  /* 0x000000000000791b */ /* 0x002ff40003800000 */
.L_x_151:
[----:B------:R-:W-:Y:S05]  /*71d0*/  BSYNC B0 ;  /* 0x0000000000007941 */ /* 0x000fea0003800000 */
.L_x_150:
[----:B------:R-:W-:Y:S05]  /*71e0*/  BRA `(.L_x_152) ;  /* 0xfffffff400a87947 */ /* 0x000fea000383ffff */
.L_x_132:
[----:B--2---:R2:W3:Y:S02]  /*71f0*/  SYNCS.PHASECHK.TRANS64.TRYWAIT P0, [R5+URZ], R2 ;  /* 0x00000002050075a7 */ /* 0x0044e4000800017f */
[----:B---3--:R-:W-:Y:S05]  /*7200*/  @!P0 NANOSLEEP.SYNCS 0x989680 ;  /* 0x009896800000895d */ /* 0x008fea0003900000 */
[----:B------:R-:W3:Y:S02]  /*7210*/  @!P0 SYNCS.PHASECHK.TRANS64 P0, [R5+URZ], R2 ;  /* 0x00000002050085a7 */ /* 0x000ee4000800007f */
[----:B---3--:R-:W-:Y:S05]  /*7220*/  @!P0 BRA `(.L_x_132) ;  /* 0xfffffffc00f08947 */ /* 0x008fea000383ffff */
[----:B------:R-:W-:Y:S05]  /*7230*/  BRA `(.L_x_153) ;  /* 0xfffffff400e47947 */ /* 0x000fea000383ffff */
.L_x_133:
[----:B--2---:R2:W3:Y:S02]  /*7240*/  SYNCS.PHASECHK.TRANS64.TRYWAIT P0, [R7+URZ], R4 ;  /* 0x00000004070075a7 */ /* 0x0044e4000800017f */
[----:B---3--:R-:W-:Y:S05]  /*7250*/  @!P0 NANOSLEEP.SYNCS 0x989680 ;  /* 0x009896800000895d */ /* 0x008fea0003900000 */
[----:B------:R-:W3:Y:S02]  /*7260*/  @!P0 SYNCS.PHASECHK.TRANS64 P0, [R7+URZ], R4 ;  /* 0x00000004070085a7 */ /* 0x000ee4000800007f */
[----:B---3--:R-:W-:Y:S05]  /*7270*/  @!P0 BRA `(.L_x_133) ;  /* 0xfffffffc00f08947 */ /* 0x008fea000383ffff */
[----:B------:R-:W-:Y:S05]  /*7280*/  BRA `(.L_x_154) ;  /* 0xfffffff400f47947 */ /* 0x000fea000383ffff */
.L_x_134:
[----:B--2---:R2:W3:Y:S02]  /*7290*/  SYNCS.PHASECHK.TRANS64.TRYWAIT P0, [R6+URZ], R5 ;  /* 0x00000005060075a7 */ /* 0x0044e4000800017f */
[----:B---3--:R-:W-:Y:S05]  /*72a0*/  @!P0 NANOSLEEP.SYNCS 0x989680 ;  /* 0x009896800000895d */ /* 0x008fea0003900000 */
[----:B------:R-:W3:Y:S02]  /*72b0*/  @!P0 SYNCS.PHASECHK.TRANS64 P0, [R6+URZ], R5 ;  /* 0x00000005060085a7 */ /* 0x000ee4000800007f */
[----:B---3--:R-:W-:Y:S05]  /*72c0*/  @!P0 BRA `(.L_x_134) ;  /* 0xfffffffc00f08947 */ /* 0x008fea000383ffff */
[----:B------:R-:W-:Y:S05]  /*72d0*/  BRA `(.L_x_155) ;  /* 0xfffffff800047947 */ /* 0x000fea000383ffff */
.L_x_135:
[----:B--2---:R2:W3:Y:S02]  /*72e0*/  SYNCS.PHASECHK.TRANS64.TRYWAIT P0, [R9+URZ], R4 ;  /* 0x00000004090075a7 */ /* 0x0044e4000800017f */
[----:B---3--:R-:W-:Y:S05]  /*72f0*/  @!P0 NANOSLEEP.SYNCS 0x989680 ;  /* 0x009896800000895d */ /* 0x008fea0003900000 */
[----:B------:R-:W3:Y:S02]  /*7300*/  @!P0 SYNCS.PHASECHK.TRANS64 P0, [R9+URZ], R4 ;  /* 0x00000004090085a7 */ /* 0x000ee4000800007f */
[----:B---3--:R-:W-:Y:S05]  /*7310*/  @!P0 BRA `(.L_x_135) ;  /* 0xfffffffc00f08947 */ /* 0x008fea000383ffff */
[----:B------:R-:W-:Y:S05]  /*7320*/  BRA `(.L_x_156) ;  /* 0xfffffff800147947 */ /* 0x000fea000383ffff */
.L_x_136:
[----:B--2---:R2:W3:Y:S02]  /*7330*/  SYNCS.PHASECHK.TRANS64.TRYWAIT P0, [R6+URZ], R5 ;  /* 0x00000005060075a7 */ /* 0x0044e4000800017f */
[----:B---3--:R-:W-:Y:S05]  /*7340*/  @!P0 NANOSLEEP.SYNCS 0x989680 ;  /* 0x009896800000895d */ /* 0x008fea0003900000 */
[----:B------:R-:W3:Y:S02]  /*7350*/  @!P0 SYNCS.PHASECHK.TRANS64 P0, [R6+URZ], R5 ;  /* 0x00000005060085a7 */ /* 0x000ee4000800007f */
[----:B---3--:R-:W-:Y:S05]  /*7360*/  @!P0 BRA `(.L_x_136) ;  /* 0xfffffffc00f08947 */ /* 0x008fea000383ffff */
[----:B------:R-:W-:Y:S05]  /*7370*/  BRA `(.L_x_157) ;  /* 0xfffffff800247947 */ /* 0x000fea000383ffff */
.L_x_137:
[----:B--2---:R2:W3:Y:S02]  /*7380*/  SYNCS.PHASECHK.TRANS64.TRYWAIT P0, [R9+URZ], R4 ;  /* 0x00000004090075a7 */ /* 0x0044e4000800017f */
[----:B---3--:R-:W-:Y:S05]  /*7390*/  @!P0 NANOSLEEP.SYNCS 0x989680 ;  /* 0x009896800000895d */ /* 0x008fea0003900000 */
[----:B------:R-:W3:Y:S02]  /*73a0*/  @!P0 SYNCS.PHASECHK.TRANS64 P0, [R9+URZ], R4 ;  /* 0x00000004090085a7 */ /* 0x000ee4000800007f */
[----:B---3--:R-:W-:Y:S05]  /*73b0*/  @!P0 BRA `(.L_x_137) ;  /* 0xfffffffc00f08947 */ /* 0x008fea000383ffff */
[----:B------:R-:W-:Y:S05]  /*73c0*/  BRA `(.L_x_158) ;  /* 0xfffffff800347947 */ /* 0x000fea000383ffff */
.L_x_138:
[----:B--2---:R2:W3:Y:S02]  /*73d0*/  SYNCS.PHASECHK.TRANS64.TRYWAIT P0, [R6+URZ], R5 ;  /* 0x00000005060075a7 */ /* 0x0044e4000800017f */
[----:B---3--:R-:W-:Y:S05]  /*73e0*/  @!P0 NANOSLEEP.SYNCS 0x989680 ;  /* 0x009896800000895d */ /* 0x008fea0003900000 */
[----:B------:R-:W3:Y:S02]  /*73f0*/  @!P0 SYNCS.PHASECHK.TRANS64 P0, [R6+URZ], R5 ;  /* 0x00000005060085a7 */ /* 0x000ee4000800007f */
[----:B---3--:R-:W-:Y:S05]  /*7400*/  @!P0 BRA `(.L_x_138) ;  /* 0xfffffffc00f08947 */ /* 0x008fea000383ffff */
[----:B------:R-:W-:Y:S05]  /*7410*/  BRA `(.L_x_159) ;  /* 0xfffffff8003c7947 */ /* 0x000fea000383ffff */
.L_x_160:
[----:B------:R-:W-:-:S00]  /*7420*/  BRA `(.L_x_160) ;  /* 0xfffffffc00fc7947 */ /* 0x000fc0000383ffff */
[----:B------:R-:W-:-:S00]  /*7430*/  NOP ;  /* 0x0000000000007918 */ /* 0x000fc00000000000 */
        /* <DEDUP_REMOVED lines=12> */
.L_x_161:


//--------------------- .nv.global.init           --------------------------
	.section	.nv.global.init,"aw",@progbits
.nv.global.init:
	.type		$str$22,@object
	.size		$str$22,($str$26 - $str$22)
$str$22:
        /*0000*/ 	.byte	0x6b, 0x5f, 0x74, 0x69, 0x6c, 0x65, 0x5f, 0x63, 0x6f, 0x75, 0x6e, 0x74, 0x20, 0x3e, 0x3d, 0x20
        /*0010*/ 	.byte	0x31, 0x00
	.type		$str$26,@object
	.size		$str$26,($str$27 - $str$26)
$str$26:
        /*0012*/ 	.byte	0x28, 0x61, 0x64, 0x64, 0x72, 0x65, 0x73, 0x73, 0x20, 0x26, 0x20, 0x6d, 0x61, 0x73, 0x6b, 0x29
        /*0022*/ 	.byte	0x20, 0x3d, 0x3d, 0x20, 0x30, 0x00
	.type		$str$27,@object
	.size		$str$27,($str$23 - $str$27)
$str$27:
        /*0028*/ 	.byte	0x2f, 0x74, 0x6d, 0x70, 0x2f, 0x63, 0x75, 0x74, 0x6c, 0x61, 0x73, 0x73, 0x5f, 0x73, 0x77, 0x65
        /*0038*/ 	.byte	0x65, 0x70, 0x5f, 0x73, 0x72, 0x63, 0x2f, 0x69, 0x6e, 0x63, 0x6c, 0x75, 0x64, 0x65, 0x2f, 0x63
        /*0048*/ 	.byte	0x75, 0x74, 0x65, 0x2f, 0x70, 0x6f, 0x69, 0x6e, 0x74, 0x65, 0x72, 0x5f, 0x66, 0x6c, 0x61, 0x67
        /*0058*/ 	.byte	0x67, 0x65, 0x64, 0x2e, 0x68, 0x70, 0x70, 0x00
	.type		$str$23,@object
	.size		$str$23,(__unnamed_2 - $str$23)
$str$23:
        /*0060*/ 	.byte	0x2f, 0x74, 0x6d, 0x70, 0x2f, 0x63, 0x75, 0x74, 0x6c, 0x61, 0x73, 0x73, 0x5f, 0x73, 0x77, 0x65
        /*0070*/ 	.byte	0x65, 0x70, 0x5f, 0x73, 0x72, 0x63, 0x2f, 0x69, 0x6e, 0x63, 0x6c, 0x75, 0x64, 0x65, 0x2f, 0x63
        /*0080*/ 	.byte	0x75, 0x74, 0x6c, 0x61, 0x73, 0x73, 0x2f, 0x67, 0x65, 0x6d, 0x6d, 0x2f, 0x63, 0x6f, 0x6c, 0x6c
        /*0090*/ 	.byte	0x65, 0x63, 0x74, 0x69, 0x76, 0x65, 0x2f, 0x73, 0x6d, 0x39, 0x30, 0x5f, 0x6d, 0x6d, 0x61, 0x5f
        /*00a0*/ 	.byte	0x74, 0x6d, 0x61, 0x5f, 0x67, 0x6d, 0x6d, 0x61, 0x5f, 0x73, 0x73, 0x5f, 0x77, 0x61, 0x72, 0x70
        /*00b0*/ 	.byte	0x73, 0x70, 0x65, 0x63, 0x69, 0x61, 0x6c, 0x69, 0x7a, 0x65, 0x64, 0x2e, 0x68, 0x70, 0x70, 0x00
	.type		__unnamed_2,@object
	.size		__unnamed_2,(__unnamed_1 - __unnamed_2)
__unnamed_2:
        /*00c0*/ 	.byte	0x61, 0x75, 0x74, 0x6f, 0x20, 0x63, 0x75, 0x74, 0x65, 0x3a, 0x3a, 0x61, 0x73, 0x5f, 0x70, 0x6f
        /* <DEDUP_REMOVED lines=27> */
        /*0280*/ 	.byte	0x36, 0x3e, 0x3e, 0x3e, 0x3e, 0x3e, 0x5d, 0x00
	.type		__unnamed_1,@object
	.size		__unnamed_1,(.L_0 - __unnamed_1)
__unnamed_1:
        /* <DEDUP_REMOVED lines=181> */
        /*0dd8*/ 	.byte	0x5d, 0x00
.L_0:


//--------------------- .nv.shared._ZN7cutlass13device_kernelINS_4gemm6kernel13GemmUniversalIN4cute5tupleIJiiiiEEENS1_10collective13CollectiveMmaINS1_34MainloopSm90TmaGmmaWarpSpecializedILi8ENS5_IJNS4_1CILi2EEENSA_ILi1EEESC_EEENS1_35KernelTmaWarpSpecializedCooperativeEEENS5_IJNSA_ILi128EEENSA_ILi64EEESH_EEENS_6half_tENS5_IJlSC_lEEESJ_SK_NS4_8TiledMMAINS4_8MMA_AtomIJNS4_4SM904GMMA25MMA_64x64x16_F32F16F16_SSILNSO_5MajorE0ELSQ_0ELNSO_7ScaleInE1ELSR_1EEEEEENS4_6LayoutISD_NS5_IJSC_NSA_ILi0EEESV_EEEEENS5_IJNS4_10UnderscoreESY_SY_EEEEENS4_13SM90_TMA_LOADENS4_14ComposedLayoutINS4_7SwizzleILi3ELi4ELi3EEENS4_18smem_ptr_flag_bitsILi16EEENSU_INS5_IJNSA_ILi8EEESH_EEENS5_IJSH_SC_EEEEEEEvNS4_8identityENS4_23SM90_TMA_LOAD_MULTICASTES1B_vS1C_EENS_8epilogue10collective18CollectiveEpilogueINS1F_22Sm90TmaWarpSpecializedILi3ELi2ELi16ELb1ELb0EEEJSI_NS5_IJSG_NSA_ILi32EEEEEESJ_SK_SJ_SK_NS1F_6fusion15FusionCallbacksIS1J_NS1M_13LinCombEltActINS1F_6thread4ReLuESJ_fSJ_fLNS_15FloatRoundStyleE2EEESI_S1L_JEEES11_NS12_INS13_ILi2ELi4ELi3EEES16_NSU_INS5_IJS17_S1K_EEENS5_IJS1K_SC_EEEEEEENS4_17SM75_U32x4_LDSM_NENS4_14SM90_TMA_STOREES1Y_NS4_17SM90_U32x4_STSM_NENS4_9Copy_AtomIJS21_SJ_EEEvEEEvvEEEEvNT_6ParamsE --------------------------
	.section	.nv.shared._ZN7cutlass13device_kernelINS_4gemm6kernel13GemmUniversalIN4cute5tupleIJiiiiEEENS1_10collective13CollectiveMmaINS1_34MainloopSm90TmaGmmaWarpSpecializedILi8ENS5_IJNS4_1CILi2EEENSA_ILi1EEESC_EEENS1_35KernelTmaWarpSpecializedCooperativeEEENS5_IJNSA_ILi128EEENSA_ILi64EEESH_EEENS_6half_tENS5_IJlSC_lEEESJ_SK_NS4_8TiledMMAINS4_8MMA_AtomIJNS4_4SM904GMMA25MMA_64x64x16_F32F16F16_SSILNSO_5MajorE0ELSQ_0ELNSO_7ScaleInE1ELSR_1EEEEEENS4_6LayoutISD_NS5_IJSC_NSA_ILi0EEESV_EEEEENS5_IJNS4_10UnderscoreESY_SY_EEEEENS4_13SM90_TMA_LOADENS4_14ComposedLayoutINS4_7SwizzleILi3ELi4ELi3EEENS4_18smem_ptr_flag_bitsILi16EEENSU_INS5_IJNSA_ILi8EEESH_EEENS5_IJSH_SC_EEEEEEEvNS4_8identityENS4_23SM90_TMA_LOAD_MULTICASTES1B_vS1C_EENS_8epilogue10collective18CollectiveEpilogueINS1F_22Sm90TmaWarpSpecializedILi3ELi2ELi16ELb1ELb0EEEJSI_NS5_IJSG_NSA_ILi32EEEEEESJ_SK_SJ_SK_NS1F_6fusion15FusionCallbacksIS1J_NS1M_13LinCombEltActINS1F_6thread4ReLuESJ_fSJ_fLNS_15FloatRoundStyleE2EEESI_S1L_JEEES11_NS12_INS13_ILi2ELi4ELi3EEES16_NSU_INS5_IJS17_S1K_EEENS5_IJS1K_SC_EEEEEEENS4_17SM75_U32x4_LDSM_NENS4_14SM90_TMA_STOREES1Y_NS4_17SM90_U32x4_STSM_NENS4_9Copy_AtomIJS21_SJ_EEEvEEEvvEEEEvNT_6ParamsE,"aw",@nobits
	.sectionflags	@""
	.align	16
	.zero		1024


//--------------------- .nv.shared.reserved.0     --------------------------
	.section	.nv.shared.reserved.0,"aw",@nobits
	.weak		__nv_reservedSMEM_offset_0_alias
	.size		__nv_reservedSMEM_offset_0_alias, 0, 0
	.other		__nv_reservedSMEM_offset_0_alias,@"STO_CUDA_RESERVED_SHARED STV_DEFAULT"
__nv_reservedSMEM_offset_0_alias:
	.zero		0


//--------------------- .nv.global                --------------------------
	.section	.nv.global,"aw",@nobits
.nv.global:
	.type		_ZN39_INTERNAL_25bb8848_4_k_cu_c7256730_37124cute1_E,@object
	.size		_ZN39_INTERNAL_25bb8848_4_k_cu_c7256730_37124cute1_E,(_ZN39_INTERNAL_25bb8848_4_k_cu_c7256730_37124cuda3std3__45__cpo6cbeginE - _ZN39_INTERNAL_25bb8848_4_k_cu_c7256730_37124cute1_E)
_ZN39_INTERNAL_25bb8848_4_k_cu_c7256730_37124cute1_E:
	.zero		1
	.type		_ZN39_INTERNAL_25bb8848_4_k_cu_c7256730_37124cuda3std3__45__cpo6cbeginE,@object
	.size		_ZN39_INTERNAL_25bb8848_4_k_cu_c7256730_37124cuda3std3__45__cpo6cbeginE,(_ZN39_INTERNAL_25bb8848_4_k_cu_c7256730_37124cuda3std3__48in_placeE - _ZN39_INTERNAL_25bb8848_4_k_cu_c7256730_37124cuda3std3__45__cpo6cbeginE)
_ZN39_INTERNAL_25bb8848_4_k_cu_c7256730_37124cuda3std3__45__cpo6cbeginE:
	.zero		1
	.type		_ZN39_INTERNAL_25bb8848_4_k_cu_c7256730_37124cuda3std3__48in_placeE,@object
	.size		_ZN39_INTERNAL_25bb8848_4_k_cu_c7256730_37124cuda3std3__48in_placeE,(_ZN39_INTERNAL_25bb8848_4_k_cu_c7256730_37124cuda3std6ranges3__45__cpo9iter_moveE - _ZN39_INTERNAL_25bb8848_4_k_cu_c7256730_37124cuda3std3__48in_placeE)
_ZN39_INTERNAL_25bb8848_4_k_cu_c7256730_37124cuda3std3__48in_placeE:
	.zero		1
	.type		_ZN39_INTERNAL_25bb8848_4_k_cu_c7256730_37124cuda3std6ranges3__45__cpo9iter_moveE,@object
	.size		_ZN39_INTERNAL_25bb8848_4_k_cu_c7256730_37124cuda3std6ranges3__45__cpo9iter_moveE,(_ZN39_INTERNAL_25bb8848_4_k_cu_c7256730_37124cuda3std3__45__cpo5beginE - _ZN39_INTERNAL_25bb8848_4_k_cu_c7256730_37124cuda3std6ranges3__45__cpo9iter_moveE)
_ZN39_INTERNAL_25bb8848_4_k_cu_c7256730_37124cuda3std6ranges3__45__cpo9iter_moveE:
	.zero		1
	.type		_ZN39_INTERNAL_25bb8848_4_k_cu_c7256730_37124cuda3std3__45__cpo5beginE,@object
	.size		_ZN39_INTERNAL_25bb8848_4_k_cu_c7256730_37124cuda3std3__45__cpo5beginE,(_ZN39_INTERNAL_25bb8848_4_k_cu_c7256730_37124cuda3std3__441_GLOBAL__N__25bb8848_4_k_cu_c7256730_37126ignoreE - _ZN39_INTERNAL_25bb8848_4_k_cu_c7256730_37124cuda3std3__45__cpo5beginE)
_ZN39_INTERNAL_25bb8848_4_k_cu_c7256730_37124cuda3std3__45__cpo5beginE:
	.zero		1
	.type		_ZN39_INTERNAL_25bb8848_4_k_cu_c7256730_37124cuda3std3__441_GLOBAL__N__25bb8848_4_k_cu_c7256730_37126ignoreE,@object
	.size		_ZN39_INTERNAL_25bb8848_4_k_cu_c7256730_37124cuda3std3__441_GLOBAL__N__25bb8848_4_k_cu_c7256730_37126ignoreE,(_ZN39_INTERNAL_25bb8848_4_k_cu_c7256730_37124cute7productE - _ZN39_INTERNAL_25bb8848_4_k_cu_c7256730_37124cuda3std3__441_GLOBAL__N__25bb8848_4_k_cu_c7256730_37126ignoreE)
_ZN39_INTERNAL_25bb8848_4_k_cu_c7256730_37124cuda3std3__441_GLOBAL__N__25bb8848_4_k_cu_c7256730_37126ignoreE:
	.zero		1
	.type		_ZN39_INTERNAL_25bb8848_4_k_cu_c7256730_37124cute7productE,@object
	.size		_ZN39_INTERNAL_25bb8848_4_k_cu_c7256730_37124cute7productE,(_ZN39_INTERNAL_25bb8848_4_k_cu_c7256730_37124cuda3std3__45__cpo3endE - _ZN39_INTERNAL_25bb8848_4_k_cu_c7256730_37124cute7productE)
_ZN39_INTERNAL_25bb8848_4_k_cu_c7256730_37124cute7productE:
	.zero		1
	.type		_ZN39_INTERNAL_25bb8848_4_k_cu_c7256730_37124cuda3std3__45__cpo3endE,@object
	.size		_ZN39_INTERNAL_25bb8848_4_k_cu_c7256730_37124cuda3std3__45__cpo3endE,(_ZN39_INTERNAL_25bb8848_4_k_cu_c7256730_37124cuda3std3__419piecewise_constructE - _ZN39_INTERNAL_25bb8848_4_k_cu_c7256730_37124cuda3std3__45__cpo3endE)
_ZN39_INTERNAL_25bb8848_4_k_cu_c7256730_37124cuda3std3__45__cpo3endE:
	.zero		1
	.type		_ZN39_INTERNAL_25bb8848_4_k_cu_c7256730_37124cuda3std3__419piecewise_constructE,@object
	.size		_ZN39_INTERNAL_25bb8848_4_k_cu_c7256730_37124cuda3std3__419piecewise_constructE,(_ZN39_INTERNAL_25bb8848_4_k_cu_c7256730_37124cuda3std3__45__cpo4cendE - _ZN39_INTERNAL_25bb8848_4_k_cu_c7256730_37124cuda3std3__419piecewise_constructE)
_ZN39_INTERNAL_25bb8848_4_k_cu_c7256730_37124cuda3std3__419piecewise_constructE:
	.zero		1
	.type		_ZN39_INTERNAL_25bb8848_4_k_cu_c7256730_37124cuda3std3__45__cpo4cendE,@object
	.size		_ZN39_INTERNAL_25bb8848_4_k_cu_c7256730_37124cuda3std3__45__cpo4cendE,(_ZN39_INTERNAL_25bb8848_4_k_cu_c7256730_37124cuda3std6ranges3__45__cpo4swapE - _ZN39_INTERNAL_25bb8848_4_k_cu_c7256730_37124cuda3std3__45__cpo4cendE)
_ZN39_INTERNAL_25bb8848_4_k_cu_c7256730_37124cuda3std3__45__cpo4cendE:
	.zero		1
	.type		_ZN39_INTERNAL_25bb8848_4_k_cu_c7256730_37124cuda3std6ranges3__45__cpo4swapE,@object
	.size		_ZN39_INTERNAL_25bb8848_4_k_cu_c7256730_37124cuda3std6ranges3__45__cpo4swapE,(.L_9 - _ZN39_INTERNAL_25bb8848_4_k_cu_c7256730_37124cuda3std6ranges3__45__cpo4swapE)
_ZN39_INTERNAL_25bb8848_4_k_cu_c7256730_37124cuda3std6ranges3__45__cpo4swapE:
	.zero		1
.L_9:


//--------------------- .nv.constant0._ZN7cutlass13device_kernelINS_4gemm6kernel13GemmUniversalIN4cute5tupleIJiiiiEEENS1_10collective13CollectiveMmaINS1_34MainloopSm90TmaGmmaWarpSpecializedILi8ENS5_IJNS4_1CILi2EEENSA_ILi1EEESC_EEENS1_35KernelTmaWarpSpecializedCooperativeEEENS5_IJNSA_ILi128EEENSA_ILi64EEESH_EEENS_6half_tENS5_IJlSC_lEEESJ_SK_NS4_8TiledMMAINS4_8MMA_AtomIJNS4_4SM904GMMA25MMA_64x64x16_F32F16F16_SSILNSO_5MajorE0ELSQ_0ELNSO_7ScaleInE1ELSR_1EEEEEENS4_6LayoutISD_NS5_IJSC_NSA_ILi0EEESV_EEEEENS5_IJNS4_10UnderscoreESY_SY_EEEEENS4_13SM90_TMA_LOADENS4_14ComposedLayoutINS4_7SwizzleILi3ELi4ELi3EEENS4_18smem_ptr_flag_bitsILi16EEENSU_INS5_IJNSA_ILi8EEESH_EEENS5_IJSH_SC_EEEEEEEvNS4_8identityENS4_23SM90_TMA_LOAD_MULTICASTES1B_vS1C_EENS_8epilogue10collective18CollectiveEpilogueINS1F_22Sm90TmaWarpSpecializedILi3ELi2ELi16ELb1ELb0EEEJSI_NS5_IJSG_NSA_ILi32EEEEEESJ_SK_SJ_SK_NS1F_6fusion15FusionCallbacksIS1J_NS1M_13LinCombEltActINS1F_6thread4ReLuESJ_fSJ_fLNS_15FloatRoundStyleE2EEESI_S1L_JEEES11_NS12_INS13_ILi2ELi4ELi3EEES16_NSU_INS5_IJS17_S1K_EEENS5_IJS1K_SC_EEEEEEENS4_17SM75_U32x4_LDSM_NENS4_14SM90_TMA_STOREES1Y_NS4_17SM90_U32x4_STSM_NENS4_9Copy_AtomIJS21_SJ_EEEvEEEvvEEEEvNT_6ParamsE --------------------------
	.section	.nv.constant0._ZN7cutlass13device_kernelINS_4gemm6kernel13GemmUniversalIN4cute5tupleIJiiiiEEENS1_10collective13CollectiveMmaINS1_34MainloopSm90TmaGmmaWarpSpecializedILi8ENS5_IJNS4_1CILi2EEENSA_ILi1EEESC_EEENS1_35KernelTmaWarpSpecializedCooperativeEEENS5_IJNSA_ILi128EEENSA_ILi64EEESH_EEENS_6half_tENS5_IJlSC_lEEESJ_SK_NS4_8TiledMMAINS4_8MMA_AtomIJNS4_4SM904GMMA25MMA_64x64x16_F32F16F16_SSILNSO_5MajorE0ELSQ_0ELNSO_7ScaleInE1ELSR_1EEEEEENS4_6LayoutISD_NS5_IJSC_NSA_ILi0EEESV_EEEEENS5_IJNS4_10UnderscoreESY_SY_EEEEENS4_13SM90_TMA_LOADENS4_14ComposedLayoutINS4_7SwizzleILi3ELi4ELi3EEENS4_18smem_ptr_flag_bitsILi16EEENSU_INS5_IJNSA_ILi8EEESH_EEENS5_IJSH_SC_EEEEEEEvNS4_8identityENS4_23SM90_TMA_LOAD_MULTICASTES1B_vS1C_EENS_8epilogue10collective18CollectiveEpilogueINS1F_22Sm90TmaWarpSpecializedILi3ELi2ELi16ELb1ELb0EEEJSI_NS5_IJSG_NSA_ILi32EEEEEESJ_SK_SJ_SK_NS1F_6fusion15FusionCallbacksIS1J_NS1M_13LinCombEltActINS1F_6thread4ReLuESJ_fSJ_fLNS_15FloatRoundStyleE2EEESI_S1L_JEEES11_NS12_INS13_ILi2ELi4ELi3EEES16_NSU_INS5_IJS17_S1K_EEENS5_IJS1K_SC_EEEEEEENS4_17SM75_U32x4_LDSM_NENS4_14SM90_TMA_STOREES1Y_NS4_17SM90_U32x4_STSM_NENS4_9Copy_AtomIJS21_SJ_EEEvEEEvvEEEEvNT_6ParamsE,"a",@progbits
	.sectionflags	@""
	.align	4
.nv.constant0._ZN7cutlass13device_kernelINS_4gemm6kernel13GemmUniversalIN4cute5tupleIJiiiiEEENS1_10collective13CollectiveMmaINS1_34MainloopSm90TmaGmmaWarpSpecializedILi8ENS5_IJNS4_1CILi2EEENSA_ILi1EEESC_EEENS1_35KernelTmaWarpSpecializedCooperativeEEENS5_IJNSA_ILi128EEENSA_ILi64EEESH_EEENS_6half_tENS5_IJlSC_lEEESJ_SK_NS4_8TiledMMAINS4_8MMA_AtomIJNS4_4SM904GMMA25MMA_64x64x16_F32F16F16_SSILNSO_5MajorE0ELSQ_0ELNSO_7ScaleInE1ELSR_1EEEEEENS4_6LayoutISD_NS5_IJSC_NSA_ILi0EEESV_EEEEENS5_IJNS4_10UnderscoreESY_SY_EEEEENS4_13SM90_TMA_LOADENS4_14ComposedLayoutINS4_7SwizzleILi3ELi4ELi3EEENS4_18smem_ptr_flag_bitsILi16EEENSU_INS5_IJNSA_ILi8EEESH_EEENS5_IJSH_SC_EEEEEEEvNS4_8identityENS4_23SM90_TMA_LOAD_MULTICASTES1B_vS1C_EENS_8epilogue10collective18CollectiveEpilogueINS1F_22Sm90TmaWarpSpecializedILi3ELi2ELi16ELb1ELb0EEEJSI_NS5_IJSG_NSA_ILi32EEEEEESJ_SK_SJ_SK_NS1F_6fusion15FusionCallbacksIS1J_NS1M_13LinCombEltActINS1F_6thread4ReLuESJ_fSJ_fLNS_15FloatRoundStyleE2EEESI_S1L_JEEES11_NS12_INS13_ILi2ELi4ELi3EEES16_NSU_INS5_IJS17_S1K_EEENS5_IJS1K_SC_EEEEEEENS4_17SM75_U32x4_LDSM_NENS4_14SM90_TMA_STOREES1Y_NS4_17SM90_U32x4_STSM_NENS4_9Copy_AtomIJS21_SJ_EEEvEEEvvEEEEvNT_6ParamsE:
	.zero		2432


//--------------------- SYMBOLS --------------------------

	.type		.nv.reservedSmem.offset0,@object
	.size		.nv.reservedSmem.offset0,0x4
	.type		__assertfail,@function
